	.target	sm_90a

	.elftype	@"ET_EXEC"


//--------------------- .note.nv.tkinfo           --------------------------
	.section	.note.nv.tkinfo,"",@"SHT_NOTE"
	.sectionflags	@"SHF_NOTE_NV_TKINFO"
	.tkinfo
        /*0018*/ 	.word	0x00000002
        /*0030*/ 	.string	""
        /*0030*/ 	.string	"ptxas"
        /*0030*/ 	.string	"Cuda compilation tools, release 13.0, V13.0.88"
        /*0030*/ 	.string	"Build cuda_13.0.r13.0/compiler.36424714_0"
        /*0030*/ 	.string	"-v  -suppress-debug-info  -lineinfo  -arch sm_90a "



//--------------------- .note.nv.cuinfo           --------------------------
	.section	.note.nv.cuinfo,"",@"SHT_NOTE"
	.sectionflags	@"SHF_NOTE_NV_CUINFO"
        /*0018*/ 	.short	0x0002
        /*001a*/ 	.short	0x005a
        /*001c*/ 	.short	0x0082
	.zero		2


//--------------------- .nv.info                  --------------------------
	.section	.nv.info,"",@"SHT_CUDA_INFO"
	.align	4


	//----- nvinfo : EIATTR_REGCOUNT
	.align		4
        /*0000*/ 	.byte	0x04, 0x2f
        /*0002*/ 	.short	(.L_1 - .L_0)
	.align		4
.L_0:
        /*0004*/ 	.word	index@(matmul_kernel)
        /*0008*/ 	.word	0x00000080


	//----- nvinfo : EIATTR_FRAME_SIZE
	.align		4
.L_1:
        /*000c*/ 	.byte	0x04, 0x11
        /*000e*/ 	.short	(.L_3 - .L_2)
	.align		4
.L_2:
        /*0010*/ 	.word	index@(matmul_kernel)
        /*0014*/ 	.word	0x000003d8


	//----- nvinfo : EIATTR_MIN_STACK_SIZE
	.align		4
.L_3:
        /*0018*/ 	.byte	0x04, 0x12
        /*001a*/ 	.short	(.L_5 - .L_4)
	.align		4
.L_4:
        /*001c*/ 	.word	index@(matmul_kernel)
        /*0020*/ 	.word	0x000003d8
.L_5:


//--------------------- .nv.compat                --------------------------
	.section	.nv.compat,"",@"SHT_CUDA_COMPAT_INFO"
	.align	4
        /*0000*/ 	.byte	0x02, 0x09, 0x01, 0x00, 0x02, 0x02, 0x04, 0x00, 0x02, 0x05, 0x05, 0x00, 0x03, 0x07, 0x01, 0x01
        /*0010*/ 	.byte	0x02, 0x03, 0x00, 0x00, 0x02, 0x06, 0x01, 0x00, 0x04, 0x0b, 0x08, 0x00, 0x00, 0x00, 0x00, 0x00
        /*0020*/ 	.byte	0x00, 0x00, 0x00, 0x00


//--------------------- .nv.info.matmul_kernel    --------------------------
	.section	.nv.info.matmul_kernel,"",@"SHT_CUDA_INFO"
	.sectionflags	@""
	.align	4


	//----- nvinfo : EIATTR_CUDA_API_VERSION
	.align		4
        /*0000*/ 	.byte	0x04, 0x37
        /*0002*/ 	.short	(.L_7 - .L_6)
.L_6:
        /*0004*/ 	.word	0x00000082


	//----- nvinfo : EIATTR_KPARAM_INFO
	.align		4
.L_7:
        /*0008*/ 	.byte	0x04, 0x17
        /*000a*/ 	.short	(.L_9 - .L_8)
.L_8:
        /*000c*/ 	.word	0x00000000
        /*0010*/ 	.short	0x000d
        /*0012*/ 	.short	0x0048
        /*0014*/ 	.byte	0x00, 0xf4, 0x21, 0x00


	//----- nvinfo : EIATTR_KPARAM_INFO
	.align		4
.L_9:
        /*0018*/ 	.byte	0x04, 0x17
        /*001a*/ 	.short	(.L_11 - .L_10)
.L_10:
        /*001c*/ 	.word	0x00000000
        /*0020*/ 	.short	0x000c
        /*0022*/ 	.short	0x0040
        /*0024*/ 	.byte	0x00, 0xf4, 0x21, 0x00


	//----- nvinfo : EIATTR_KPARAM_INFO
	.align		4
.L_11:
        /*0028*/ 	.byte	0x04, 0x17
        /*002a*/ 	.short	(.L_13 - .L_12)
.L_12:
        /*002c*/ 	.word	0x00000000
        /*0030*/ 	.short	0x000b
        /*0032*/ 	.short	0x0038
        /*0034*/ 	.byte	0x00, 0xf0, 0x11, 0x00


	//----- nvinfo : EIATTR_KPARAM_INFO
	.align		4
.L_13:
        /*0038*/ 	.byte	0x04, 0x17
        /*003a*/ 	.short	(.L_15 - .L_14)
.L_14:
        /*003c*/ 	.word	0x00000000
        /*0040*/ 	.short	0x000a
        /*0042*/ 	.short	0x0034
        /*0044*/ 	.byte	0x00, 0xf0, 0x11, 0x00


	//----- nvinfo : EIATTR_KPARAM_INFO
	.align		4
.L_15:
        /*0048*/ 	.byte	0x04, 0x17
        /*004a*/ 	.short	(.L_17 - .L_16)
.L_16:
        /*004c*/ 	.word	0x00000000
        /*0050*/ 	.short	0x0009
        /*0052*/ 	.short	0x0030
        /*0054*/ 	.byte	0x00, 0xf0, 0x11, 0x00


	//----- nvinfo : EIATTR_KPARAM_INFO
	.align		4
.L_17:
        /*0058*/ 	.byte	0x04, 0x17
        /*005a*/ 	.short	(.L_19 - .L_18)
.L_18:
        /*005c*/ 	.word	0x00000000
        /*0060*/ 	.short	0x0008
        /*0062*/ 	.short	0x002c
        /*0064*/ 	.byte	0x00, 0xf0, 0x11, 0x00


	//----- nvinfo : EIATTR_KPARAM_INFO
	.align		4
.L_19:
        /*0068*/ 	.byte	0x04, 0x17
        /*006a*/ 	.short	(.L_21 - .L_20)
.L_20:
        /*006c*/ 	.word	0x00000000
        /*0070*/ 	.short	0x0007
        /*0072*/ 	.short	0x0028
        /*0074*/ 	.byte	0x00, 0xf0, 0x11, 0x00


	//----- nvinfo : EIATTR_KPARAM_INFO
	.align		4
.L_21:
        /*0078*/ 	.byte	0x04, 0x17
        /*007a*/ 	.short	(.L_23 - .L_22)
.L_22:
        /*007c*/ 	.word	0x00000000
        /*0080*/ 	.short	0x0006
        /*0082*/ 	.short	0x0024
        /*0084*/ 	.byte	0x00, 0xf0, 0x11, 0x00


	//----- nvinfo : EIATTR_KPARAM_INFO
	.align		4
.L_23:
        /*0088*/ 	.byte	0x04, 0x17
        /*008a*/ 	.short	(.L_25 - .L_24)
.L_24:
        /*008c*/ 	.word	0x00000000
        /*0090*/ 	.short	0x0005
        /*0092*/ 	.short	0x0020
        /*0094*/ 	.byte	0x00, 0xf0, 0x11, 0x00


	//----- nvinfo : EIATTR_KPARAM_INFO
	.align		4
.L_25:
        /*0098*/ 	.byte	0x04, 0x17
        /*009a*/ 	.short	(.L_27 - .L_26)
.L_26:
        /*009c*/ 	.word	0x00000000
        /*00a0*/ 	.short	0x0004
        /*00a2*/ 	.short	0x001c
        /*00a4*/ 	.byte	0x00, 0xf0, 0x11, 0x00


	//----- nvinfo : EIATTR_KPARAM_INFO
	.align		4
.L_27:
        /*00a8*/ 	.byte	0x04, 0x17
        /*00aa*/ 	.short	(.L_29 - .L_28)
.L_28:
        /*00ac*/ 	.word	0x00000000
        /*00b0*/ 	.short	0x0003
        /*00b2*/ 	.short	0x0018
        /*00b4*/ 	.byte	0x00, 0xf0, 0x11, 0x00


	//----- nvinfo : EIATTR_KPARAM_INFO
	.align		4
.L_29:
        /*00b8*/ 	.byte	0x04, 0x17
        /*00ba*/ 	.short	(.L_31 - .L_30)
.L_30:
        /*00bc*/ 	.word	0x00000000
        /*00c0*/ 	.short	0x0002
        /*00c2*/ 	.short	0x0010
        /*00c4*/ 	.byte	0x00, 0xf4, 0x21, 0x00


	//----- nvinfo : EIATTR_KPARAM_INFO
	.align		4
.L_31:
        /*00c8*/ 	.byte	0x04, 0x17
        /*00ca*/ 	.short	(.L_33 - .L_32)
.L_32:
        /*00cc*/ 	.word	0x00000000
        /*00d0*/ 	.short	0x0001
        /*00d2*/ 	.short	0x0008
        /*00d4*/ 	.byte	0x00, 0xf4, 0x21, 0x00


	//----- nvinfo : EIATTR_KPARAM_INFO
	.align		4
.L_33:
        /*00d8*/ 	.byte	0x04, 0x17
        /*00da*/ 	.short	(.L_35 - .L_34)
.L_34:
        /*00dc*/ 	.word	0x00000000
        /*00e0*/ 	.short	0x0000
        /*00e2*/ 	.short	0x0000
        /*00e4*/ 	.byte	0x00, 0xf4, 0x21, 0x00


	//----- nvinfo : EIATTR_SPARSE_MMA_MASK
	.align		4
.L_35:
        /*00e8*/ 	.byte	0x03, 0x50
        /*00ea*/ 	.short	0x0000


	//----- nvinfo : EIATTR_MAXREG_COUNT
	.align		4
        /*00ec*/ 	.byte	0x03, 0x1b
        /*00ee*/ 	.short	0x0080


	//----- nvinfo : EIATTR_NUM_BARRIERS
	.align		4
        /*00f0*/ 	.byte	0x02, 0x4c
        /*00f2*/ 	.byte	0x01
	.zero		1


	//----- nvinfo : EIATTR_ANNOTATIONS
	.align		4
        /*00f4*/ 	.byte	0x04, 0x55
        /*00f6*/ 	.short	(.L_37 - .L_36)


	//   ....[0]....
.L_36:
        /*00f8*/ 	.word	0x00000001
        /*00fc*/ 	.byte	0xb0, 0x00, 0x00, 0x00, 0x01, 0x00, 0x00, 0x00, 0x60, 0x06, 0x00, 0x00, 0x01, 0x00, 0x00, 0x00
        /* <DEDUP_REMOVED lines=464> */
        /*1e0c*/ 	.byte	0x20, 0xd9, 0x00, 0x00, 0x01, 0x00, 0x00, 0x00, 0x50, 0xd9, 0x00, 0x00


	//----- nvinfo : EIATTR_MERCURY_ISA_VERSION
	.align		4
.L_37:
        /*1e18*/ 	.byte	0x03, 0x5f
        /*1e1a*/ 	.short	0x0101


	//----- nvinfo : EIATTR_EXIT_INSTR_OFFSETS
	.align		4
        /*1e1c*/ 	.byte	0x04, 0x1c
        /*1e1e*/ 	.short	(.L_39 - .L_38)


	//   ....[0]....
.L_38:
        /*1e20*/ 	.word	0x00010c40


	//   ....[1]....
        /*1e24*/ 	.word	0x00010c60


	//----- nvinfo : EIATTR_REQNTID
	.align		4
.L_39:
        /*1e28*/ 	.byte	0x04, 0x10
        /*1e2a*/ 	.short	(.L_41 - .L_40)
.L_40:
        /*1e2c*/ 	.word	0x00000200
        /*1e30*/ 	.word	0x00000001
        /*1e34*/ 	.word	0x00000001


	//----- nvinfo : EIATTR_CBANK_PARAM_SIZE
	.align		4
.L_41:
        /*1e38*/ 	.byte	0x03, 0x19
        /*1e3a*/ 	.short	0x0050


	//----- nvinfo : EIATTR_PARAM_CBANK
	.align		4
        /*1e3c*/ 	.byte	0x04, 0x0a
        /*1e3e*/ 	.short	(.L_43 - .L_42)
	.align		4
.L_42:
        /*1e40*/ 	.word	index@(.nv.constant0.matmul_kernel)
        /*1e44*/ 	.short	0x0210
        /*1e46*/ 	.short	0x0050


	//----- nvinfo : EIATTR_SW_WAR
	.align		4
.L_43:
        /*1e48*/ 	.byte	0x04, 0x36
        /*1e4a*/ 	.short	(.L_45 - .L_44)
.L_44:
        /*1e4c*/ 	.word	0x00000008
.L_45:


//--------------------- .nv.callgraph             --------------------------
	.section	.nv.callgraph,"",@"SHT_CUDA_CALLGRAPH"
	.align	4
	.sectionentsize	8
	.align		4
        /*0000*/ 	.word	0x00000000
	.align		4
        /*0004*/ 	.word	0xffffffff
	.align		4
        /*0008*/ 	.word	0x00000000
	.align		4
        /*000c*/ 	.word	0xfffffffe
	.align		4
        /*0010*/ 	.word	0x00000000
	.align		4
        /*0014*/ 	.word	0xfffffffd
	.align		4
        /*0018*/ 	.word	0x00000000
	.align		4
        /*001c*/ 	.word	0xfffffffc


//--------------------- .text.matmul_kernel       --------------------------
	.section	.text.matmul_kernel,"ax",@progbits
	.align	128
        .global         matmul_kernel
        .type           matmul_kernel,@function
        .size           matmul_kernel,(.L_x_3 - matmul_kernel)
        .other          matmul_kernel,@"STO_CUDA_ENTRY STV_DEFAULT"
matmul_kernel:
.text.matmul_kernel:
[----:B------:R-:W1:Y:S08]  /*0000*/  LDC R1, c[0x0][0x28] ;  /* 0x00000a00ff017b82 */ /* 0x000e700000000800 */
[----:B------:R-:W2:Y:S01]  /*0010*/  LDC.64 R2, c[0x0][0x228] ;  /* 0x00008a00ff027b82 */ /* 0x000ea20000000a00 */
[----:B-1----:R-:W-:Y:S01]  /*0020*/  VIADD R1, R1, 0xfffffc28 ;  /* 0xfffffc2801017836 */ /* 0x002fe20000000000 */
[----:B------:R-:W1:Y:S01]  /*0030*/  S2R R5, SR_CTAID.X ;  /* 0x0000000000057919 */ /* 0x000e620000002500 */
[----:B------:R-:W-:Y:S01]  /*0040*/  ULDC UR5, c[0x0][0x240] ;  /* 0x0000900000057ab9 */ /* 0x000fe20000000800 */
[----:B------:R-:W-:Y:S01]  /*0050*/  ULDC.64 UR8, c[0x0][0x218] ;  /* 0x0000860000087ab9 */ /* 0x000fe20000000a00 */
[----:B------:R-:W-:Y:S01]  /*0060*/  ULDC.64 UR6, c[0x0][0x210] ;  /* 0x0000840000067ab9 */ /* 0x000fe20000000a00 */
[----:B------:R-:W3:Y:S01]  /*0070*/  S2R R32, SR_TID.X ;  /* 0x0000000000207919 */ /* 0x000ee20000002100 */
[----:B------:R-:W-:Y:S01]  /*0080*/  UMOV UR12, 0x400 ;  /* 0x00000400000c7882 */ /* 0x000fe20000000000 */
[----:B------:R-:W4:Y:S01]  /*0090*/  S2UR UR4, SR_CgaCtaId ;  /* 0x00000000000479c3 */ /* 0x000f220000008800 */
[----:B--2---:R-:W-:Y:S01]  /*00a0*/  IMAD.MOV.U32 R38, RZ, RZ, R3 ;  /* 0x000000ffff267224 */ /* 0x004fe200078e0003 */
[----:B------:R2:W-:Y:S01]  /*00b0*/  STL.64 [R1+0x2c8], R2 ;  /* 0x0002c80201007387 */ /* 0x0005e20000100a00 */
[----:B------:R-:W-:-:S02]  /*00c0*/  IMAD.MOV.U32 R34, RZ, RZ, R2 ;  /* 0x000000ffff227224 */ /* 0x000fc400078e0002 */
[----:B------:R-:W-:Y:S01]  /*00d0*/  VIADD R0, R38, 0x7f ;  /* 0x0000007f26007836 */ /* 0x000fe20000000000 */
[----:B-1----:R-:W-:-:S04]  /*00e0*/  IABS R8, R5 ;  /* 0x0000000500087213 */ /* 0x002fc80000000000 */
[----:B--2---:R-:W-:-:S04]  /*00f0*/  SHF.R.S32.HI R3, RZ, 0x1f, R0 ;  /* 0x0000001fff037819 */ /* 0x004fc80000011400 */
[----:B------:R-:W-:-:S04]  /*0100*/  LEA.HI R3, R3, R0, RZ, 0x7 ;  /* 0x0000000003037211 */ /* 0x000fc800078f38ff */
[----:B------:R-:W-:-:S05]  /*0110*/  SHF.R.S32.HI R3, RZ, 0x7, R3 ;  /* 0x00000007ff037819 */ /* 0x000fca0000011403 */
[----:B------:R-:W-:-:S05]  /*0120*/  IMAD.SHL.U32 R4, R3, 0x8, RZ ;  /* 0x0000000803047824 */ /* 0x000fca00078e00ff */
[-C--:B------:R-:W-:Y:S02]  /*0130*/  IABS R7, R4.reuse ;  /* 0x0000000400077213 */ /* 0x080fe40000000000 */
[----:B------:R-:W-:Y:S02]  /*0140*/  IABS R10, R4 ;  /* 0x00000004000a7213 */ /* 0x000fe40000000000 */
[----:B------:R-:W1:Y:S08]  /*0150*/  I2F.RP R0, R7 ;  /* 0x0000000700007306 */ /* 0x000e700000209400 */
[----:B-1----:R-:W1:Y:S02]  /*0160*/  MUFU.RCP R0, R0 ;  /* 0x0000000000007308 */ /* 0x002e640000001000 */
[----:B-1----:R-:W-:-:S02]  /*0170*/  VIADD R2, R0, 0xffffffe ;  /* 0x0ffffffe00027836 */ /* 0x002fc40000000000 */
[----:B------:R-:W-:-:S04]  /*0180*/  IMAD.MOV R0, RZ, RZ, -R10 ;  /* 0x000000ffff007224 */ /* 0x000fc800078e0a0a */
[----:B------:R1:W2:Y:S02]  /*0190*/  F2I.FTZ.U32.TRUNC.NTZ R3, R2 ;  /* 0x0000000200037305 */ /* 0x0002a4000021f000 */
[----:B-1----:R-:W-:Y:S02]  /*01a0*/  IMAD.MOV.U32 R2, RZ, RZ, RZ ;  /* 0x000000ffff027224 */ /* 0x002fe400078e00ff */
[----:B--2---:R-:W-:-:S04]  /*01b0*/  IMAD.MOV R6, RZ, RZ, -R3 ;  /* 0x000000ffff067224 */ /* 0x004fc800078e0a03 */
[----:B------:R-:W-:Y:S02]  /*01c0*/  IMAD R9, R6, R7, RZ ;  /* 0x0000000706097224 */ /* 0x000fe400078e02ff */
[----:B------:R-:W-:Y:S02]  /*01d0*/  IMAD.MOV.U32 R6, RZ, RZ, R8 ;  /* 0x000000ffff067224 */ /* 0x000fe400078e0008 */
[----:B------:R-:W-:-:S04]  /*01e0*/  IMAD.HI.U32 R3, R3, R9, R2 ;  /* 0x0000000903037227 */ /* 0x000fc800078e0002 */
[----:B---3--:R-:W-:Y:S02]  /*01f0*/  IMAD.SHL.U32 R9, R32, 0x4, RZ ;  /* 0x0000000420097824 */ /* 0x008fe400078e00ff */
[----:B------:R-:W-:-:S03]  /*0200*/  IMAD.HI.U32 R3, R3, R6, RZ ;  /* 0x0000000603037227 */ /* 0x000fc600078e00ff */
[----:B------:R-:W-:Y:S01]  /*0210*/  LOP3.LUT R9, R9, 0x7c, RZ, 0xc0, !PT ;  /* 0x0000007c09097812 */ /* 0x000fe200078ec0ff */
[----:B------:R-:W-:-:S05]  /*0220*/  IMAD R0, R3, R0, R6 ;  /* 0x0000000003007224 */ /* 0x000fca00078e0206 */
[----:B------:R-:W-:-:S13]  /*0230*/  ISETP.GT.U32.AND P1, PT, R7, R0, PT ;  /* 0x000000000700720c */ /* 0x000fda0003f24070 */
[----:B------:R-:W-:Y:S02]  /*0240*/  @!P1 IMAD.IADD R0, R0, 0x1, -R7 ;  /* 0x0000000100009824 */ /* 0x000fe400078e0a07 */
[----:B------:R-:W-:Y:S01]  /*0250*/  @!P1 VIADD R3, R3, 0x1 ;  /* 0x0000000103039836 */ /* 0x000fe20000000000 */
[----:B------:R-:W-:Y:S02]  /*0260*/  ISETP.NE.AND P1, PT, R4, RZ, PT ;  /* 0x000000ff0400720c */ /* 0x000fe40003f25270 */
[----:B------:R-:W-:Y:S02]  /*0270*/  ISETP.GE.U32.AND P0, PT, R0, R7, PT ;  /* 0x000000070000720c */ /* 0x000fe40003f06070 */
[----:B------:R-:W-:-:S04]  /*0280*/  LOP3.LUT R0, R5, R4, RZ, 0x3c, !PT ;  /* 0x0000000405007212 */ /* 0x000fc800078e3cff */
[----:B------:R-:W-:Y:S01]  /*0290*/  ISETP.GE.AND P2, PT, R0, RZ, PT ;  /* 0x000000ff0000720c */ /* 0x000fe20003f46270 */
[----:B------:R-:W-:-:S06]  /*02a0*/  VIADD R0, R34, 0x1ff ;  /* 0x000001ff22007836 */ /* 0x000fcc0000000000 */
[----:B------:R-:W-:-:S04]  /*02b0*/  @P0 VIADD R3, R3, 0x1 ;  /* 0x0000000103030836 */ /* 0x000fc80000000000 */
[----:B------:R-:W-:Y:S01]  /*02c0*/  IMAD.MOV.U32 R2, RZ, RZ, R3 ;  /* 0x000000ffff027224 */ /* 0x000fe200078e0003 */
[----:B------:R-:W-:-:S03]  /*02d0*/  SHF.R.S32.HI R3, RZ, 0x1f, R0 ;  /* 0x0000001fff037819 */ /* 0x000fc60000011400 */
[----:B------:R-:W-:Y:S01]  /*02e0*/  @!P2 IMAD.MOV R2, RZ, RZ, -R2 ;  /* 0x000000ffff02a224 */ /* 0x000fe200078e0a02 */
[----:B------:R-:W-:Y:S02]  /*02f0*/  @!P1 LOP3.LUT R2, RZ, R4, RZ, 0x33, !PT ;  /* 0x00000004ff029212 */ /* 0x000fe400078e33ff */
[----:B------:R-:W-:-:S03]  /*0300*/  LEA.HI R3, R3, R0, RZ, 0x9 ;  /* 0x0000000003037211 */ /* 0x000fc600078f48ff */
[----:B------:R-:W-:Y:S02]  /*0310*/  IMAD.SHL.U32 R10, R2, 0x8, RZ ;  /* 0x00000008020a7824 */ /* 0x000fe400078e00ff */
[----:B------:R-:W-:-:S03]  /*0320*/  IMAD.MOV R2, RZ, RZ, -R2 ;  /* 0x000000ffff027224 */ /* 0x000fc600078e0a02 */
[----:B------:R-:W-:Y:S01]  /*0330*/  LEA.HI.SX32 R3, R3, -R10, 0x17 ;  /* 0x8000000a03037211 */ /* 0x000fe200078fbaff */
[----:B------:R-:W-:Y:S02]  /*0340*/  IMAD R12, R4, R2, R5 ;  /* 0x00000002040c7224 */ /* 0x000fe400078e0205 */
[----:B------:R-:W-:Y:S01]  /*0350*/  IMAD.MOV.U32 R2, RZ, RZ, RZ ;  /* 0x000000ffff027224 */ /* 0x000fe200078e00ff */
[----:B------:R-:W-:Y:S02]  /*0360*/  VIMNMX R11, R3, 0x8, PT ;  /* 0x00000008030b7848 */ /* 0x000fe40003fe0100 */
[----:B------:R-:W-:Y:S02]  /*0370*/  IABS R4, R12 ;  /* 0x0000000c00047213 */ /* 0x000fe40000000000 */
[----:B------:R-:W-:-:S04]  /*0380*/  IABS R7, R11 ;  /* 0x0000000b00077213 */ /* 0x000fc80000000000 */
[----:B------:R-:W1:Y:S08]  /*0390*/  I2F.RP R0, R7 ;  /* 0x0000000700007306 */ /* 0x000e700000209400 */
[----:B-1----:R-:W1:Y:S02]  /*03a0*/  MUFU.RCP R0, R0 ;  /* 0x0000000000007308 */ /* 0x002e640000001000 */
[----:B-1----:R-:W-:Y:S01]  /*03b0*/  VIADD R3, R0, 0xffffffe ;  /* 0x0ffffffe00037836 */ /* 0x002fe20000000000 */
[----:B------:R-:W-:-:S05]  /*03c0*/  IABS R0, R38 ;  /* 0x0000002600007213 */ /* 0x000fca0000000000 */
[----:B------:R-:W1:Y:S08]  /*03d0*/  I2F.RP R8, R0 ;  /* 0x0000000000087306 */ /* 0x000e700000209400 */
[----:B------:R-:W2:Y:S08]  /*03e0*/  F2I.FTZ.U32.TRUNC.NTZ R3, R3 ;  /* 0x0000000300037305 */ /* 0x000eb0000021f000 */
[----:B-1----:R-:W-:Y:S01]  /*03f0*/  MUFU.RCP R8, R8 ;  /* 0x0000000800087308 */ /* 0x002fe20000001000 */
[----:B--2---:R-:W-:-:S04]  /*0400*/  IMAD.MOV R6, RZ, RZ, -R3 ;  /* 0x000000ffff067224 */ /* 0x004fc800078e0a03 */
[----:B------:R-:W-:Y:S01]  /*0410*/  IMAD R5, R6, R7, RZ ;  /* 0x0000000706057224 */ /* 0x000fe200078e02ff */
[----:B------:R-:W-:-:S03]  /*0420*/  IABS R6, R11 ;  /* 0x0000000b00067213 */ /* 0x000fc60000000000 */
[----:B------:R-:W-:-:S04]  /*0430*/  IMAD.HI.U32 R2, R3, R5, R2 ;  /* 0x0000000503027227 */ /* 0x000fc800078e0002 */
[----:B------:R-:W-:Y:S01]  /*0440*/  IMAD.MOV R5, RZ, RZ, -R6 ;  /* 0x000000ffff057224 */ /* 0x000fe200078e0a06 */
[----:B------:R-:W-:Y:S01]  /*0450*/  IABS R6, R34 ;  /* 0x0000002200067213 */ /* 0x000fe20000000000 */
[----:B------:R-:W-:-:S04]  /*0460*/  IMAD.HI.U32 R3, R2, R4, RZ ;  /* 0x0000000402037227 */ /* 0x000fc800078e00ff */
[----:B------:R-:W-:Y:S01]  /*0470*/  IMAD.MOV.U32 R2, RZ, RZ, R6 ;  /* 0x000000ffff027224 */ /* 0x000fe200078e0006 */
[----:B------:R-:W-:Y:S01]  /*0480*/  LOP3.LUT R6, R32, 0x1c0, RZ, 0xc0, !PT ;  /* 0x000001c020067812 */ /* 0x000fe200078ec0ff */
[----:B------:R-:W-:Y:S02]  /*0490*/  IMAD R4, R3, R5, R4 ;  /* 0x0000000503047224 */ /* 0x000fe400078e0204 */
[----:B------:R-:W1:Y:S02]  /*04a0*/  I2F.RP R5, R2 ;  /* 0x0000000200057306 */ /* 0x000e640000209400 */
[----:B------:R-:W-:Y:S01]  /*04b0*/  IMAD R9, R6, 0x2, R9 ;  /* 0x0000000206097824 */ /* 0x000fe200078e0209 */
[----:B------:R-:W-:Y:S02]  /*04c0*/  ISETP.GT.U32.AND P1, PT, R7, R4, PT ;  /* 0x000000040700720c */ /* 0x000fe40003f24070 */
[----:B------:R-:W-:-:S04]  /*04d0*/  SHF.R.U32.HI R6, RZ, 0x2, R6 ;  /* 0x00000002ff067819 */ /* 0x000fc80000011606 */
[----:B------:R-:W-:Y:S01]  /*04e0*/  LOP3.LUT R6, R9, R6, RZ, 0x3c, !PT ;  /* 0x0000000609067212 */ /* 0x000fe200078e3cff */
[----:B-1----:R-:W1:Y:S06]  /*04f0*/  MUFU.RCP R5, R5 ;  /* 0x0000000500057308 */ /* 0x002e6c0000001000 */
[----:B------:R-:W-:Y:S02]  /*0500*/  @!P1 IMAD.IADD R4, R4, 0x1, -R7 ;  /* 0x0000000104049824 */ /* 0x000fe400078e0a07 */
[----:B------:R-:W-:Y:S01]  /*0510*/  @!P1 VIADD R3, R3, 0x1 ;  /* 0x0000000103039836 */ /* 0x000fe20000000000 */
[----:B------:R-:W-:-:S02]  /*0520*/  ISETP.NE.AND P1, PT, R11, RZ, PT ;  /* 0x000000ff0b00720c */ /* 0x000fc40003f25270 */
[----:B------:R-:W-:Y:S01]  /*0530*/  ISETP.GE.U32.AND P0, PT, R4, R7, PT ;  /* 0x000000070400720c */ /* 0x000fe20003f06070 */
[----:B------:R-:W-:Y:S01]  /*0540*/  VIADD R7, R8, 0xffffffe ;  /* 0x0ffffffe08077836 */ /* 0x000fe20000000000 */
[----:B------:R-:W-:-:S04]  /*0550*/  LOP3.LUT R4, R12, R11, RZ, 0x3c, !PT ;  /* 0x0000000b0c047212 */ /* 0x000fc800078e3cff */
[----:B------:R-:W-:Y:S01]  /*0560*/  ISETP.GE.AND P2, PT, R4, RZ, PT ;  /* 0x000000ff0400720c */ /* 0x000fe20003f46270 */
[----:B------:R-:W2:Y:S01]  /*0570*/  F2I.FTZ.U32.TRUNC.NTZ R7, R7 ;  /* 0x0000000700077305 */ /* 0x000ea2000021f000 */
[----:B-1----:R-:W-:-:S05]  /*0580*/  VIADD R4, R5, 0xffffffe ;  /* 0x0ffffffe05047836 */ /* 0x002fca0000000000 */
[----:B------:R-:W-:Y:S02]  /*0590*/  @P0 VIADD R3, R3, 0x1 ;  /* 0x0000000103030836 */ /* 0x000fe40000000000 */
[----:B------:R1:W3:Y:S02]  /*05a0*/  F2I.FTZ.U32.TRUNC.NTZ R5, R4 ;  /* 0x0000000400057305 */ /* 0x0002e4000021f000 */
[----:B------:R-:W-:Y:S02]  /*05b0*/  IMAD.MOV.U32 R13, RZ, RZ, R3 ;  /* 0x000000ffff0d7224 */ /* 0x000fe400078e0003 */
[----:B------:R-:W-:Y:S02]  /*05c0*/  IMAD.SHL.U32 R3, R32, 0x200, RZ ;  /* 0x0000020020037824 */ /* 0x000fe400078e00ff */
[----:B------:R-:W-:Y:S01]  /*05d0*/  @!P2 IMAD.MOV R13, RZ, RZ, -R13 ;  /* 0x000000ffff0da224 */ /* 0x000fe200078e0a0d */
[----:B------:R-:W-:Y:S01]  /*05e0*/  @!P1 LOP3.LUT R13, RZ, R11, RZ, 0x33, !PT ;  /* 0x0000000bff0d9212 */ /* 0x000fe200078e33ff */
[----:B--2---:R-:W-:Y:S01]  /*05f0*/  IMAD.MOV R15, RZ, RZ, -R7 ;  /* 0x000000ffff0f7224 */ /* 0x004fe200078e0a07 */
[----:B-1----:R-:W-:-:S02]  /*0600*/  SHF.R.U32.HI R4, RZ, 0x6, R32 ;  /* 0x00000006ff047819 */ /* 0x002fc40000011620 */
[----:B------:R-:W-:Y:S01]  /*0610*/  LOP3.LUT R3, R6, 0x4000, R3, 0xf8, !PT ;  /* 0x0000400006037812 */ /* 0x000fe200078ef803 */
[----:B------:R-:W-:Y:S01]  /*0620*/  IMAD.MOV R8, RZ, RZ, -R13 ;  /* 0x000000ffff087224 */ /* 0x000fe200078e0a0d */
[----:B------:R-:W-:Y:S01]  /*0630*/  SGXT.U32 R4, R4, 0x3 ;  /* 0x000000030404781a */ /* 0x000fe20000000000 */
[----:B------:R-:W-:Y:S02]  /*0640*/  IMAD.SHL.U32 R9, R13, 0x80, RZ ;  /* 0x000000800d097824 */ /* 0x000fe400078e00ff */
[----:B---3--:R-:W-:Y:S01]  /*0650*/  IMAD.MOV R6, RZ, RZ, -R5 ;  /* 0x000000ffff067224 */ /* 0x008fe200078e0a05 */
[----:B------:R1:W-:Y:S01]  /*0660*/  STL [R1+0x1cc], R3 ;  /* 0x0001cc0301007387 */ /* 0x0003e20000100800 */
[----:B------:R-:W-:-:S03]  /*0670*/  IMAD R13, R15, R0, RZ ;  /* 0x000000000f0d7224 */ /* 0x000fc600078e02ff */
[----:B------:R2:W-:Y:S01]  /*0680*/  STL [R1+0x2d0], R9 ;  /* 0x0002d00901007387 */ /* 0x0005e20000100800 */
[----:B-1----:R-:W-:Y:S01]  /*0690*/  IMAD R3, R11, R8, R12 ;  /* 0x000000080b037224 */ /* 0x002fe200078e020c */
[----:B------:R-:W-:Y:S01]  /*06a0*/  LOP3.LUT R8, R9, R4, RZ, 0xfc, !PT ;  /* 0x0000000409087212 */ /* 0x000fe200078efcff */
[----:B------:R-:W-:Y:S02]  /*06b0*/  IMAD.MOV.U32 R11, RZ, RZ, R6 ;  /* 0x000000ffff0b7224 */ /* 0x000fe400078e0006 */
[----:B------:R-:W-:Y:S01]  /*06c0*/  IMAD.MOV.U32 R6, RZ, RZ, RZ ;  /* 0x000000ffff067224 */ /* 0x000fe200078e00ff */
[----:B------:R-:W-:Y:S01]  /*06d0*/  LOP3.LUT R12, R8, 0x78, RZ, 0xfc, !PT ;  /* 0x00000078080c7812 */ /* 0x000fe200078efcff */
[----:B------:R-:W-:Y:S01]  /*06e0*/  IMAD R11, R11, R2, RZ ;  /* 0x000000020b0b7224 */ /* 0x000fe200078e02ff */
[----:B------:R-:W-:Y:S01]  /*06f0*/  IABS R15, R8 ;  /* 0x00000008000f7213 */ /* 0x000fe20000000000 */
[----:B------:R-:W-:Y:S01]  /*0700*/  IMAD.HI.U32 R6, R7, R13, R6 ;  /* 0x0000000d07067227 */ /* 0x000fe200078e0006 */
[----:B------:R-:W-:-:S02]  /*0710*/  IABS R21, R12 ;  /* 0x0000000c00157213 */ /* 0x000fc40000000000 */
[C---:B------:R-:W-:Y:S01]  /*0720*/  LOP3.LUT R20, R8.reuse, 0x30, RZ, 0xfc, !PT ;  /* 0x0000003008147812 */ /* 0x040fe200078efcff */
[----:B------:R-:W-:Y:S01]  /*0730*/  IMAD.MOV.U32 R4, RZ, RZ, RZ ;  /* 0x000000ffff047224 */ /* 0x000fe200078e00ff */
[----:B------:R-:W-:Y:S01]  /*0740*/  LOP3.LUT R18, R8, 0x28, RZ, 0xfc, !PT ;  /* 0x0000002808127812 */ /* 0x000fe200078efcff */
[----:B------:R-:W-:Y:S01]  /*0750*/  IMAD.SHL.U32 R7, R32, 0x10, RZ ;  /* 0x0000001020077824 */ /* 0x000fe200078e00ff */
[----:B------:R-:W-:Y:S01]  /*0760*/  IABS R23, R20 ;  /* 0x0000001400177213 */ /* 0x000fe20000000000 */
[----:B------:R-:W-:Y:S01]  /*0770*/  IMAD.HI.U32 R5, R5, R11, R4 ;  /* 0x0000000b05057227 */ /* 0x000fe200078e0004 */
[----:B------:R-:W-:Y:S02]  /*0780*/  LOP3.LUT R4, R8, 0x8, RZ, 0xfc, !PT ;  /* 0x0000000808047812 */ /* 0x000fe400078efcff */
[----:B------:R-:W-:Y:S01]  /*0790*/  LOP3.LUT R13, R7, 0x70, RZ, 0xc0, !PT ;  /* 0x00000070070d7812 */ /* 0x000fe200078ec0ff */
[----:B------:R-:W-:Y:S01]  /*07a0*/  IMAD.HI.U32 R11, R6, R21, RZ ;  /* 0x00000015060b7227 */ /* 0x000fe200078e00ff */
[----:B------:R-:W-:-:S02]  /*07b0*/  ISETP.GE.AND P3, PT, R4, RZ, PT ;  /* 0x000000ff0400720c */ /* 0x000fc40003f66270 */
[----:B------:R-:W-:Y:S01]  /*07c0*/  IABS R17, R4 ;  /* 0x0000000400117213 */ /* 0x000fe20000000000 */
[----:B------:R-:W-:Y:S01]  /*07d0*/  IMAD.MOV R11, RZ, RZ, -R11 ;  /* 0x000000ffff0b7224 */ /* 0x000fe200078e0a0b */
[----:B------:R-:W-:Y:S01]  /*07e0*/  LOP3.LUT R4, R32, 0x1ff, RZ, 0xc0, !PT ;  /* 0x000001ff20047812 */ /* 0x000fe200078ec0ff */
[----:B------:R-:W-:Y:S01]  /*07f0*/  IMAD.HI.U32 R7, R6, R15, RZ ;  /* 0x0000000f06077227 */ /* 0x000fe200078e00ff */
[----:B------:R-:W-:Y:S02]  /*0800*/  IABS R19, R18 ;  /* 0x0000001200137213 */ /* 0x000fe40000000000 */
[----:B------:R-:W-:Y:S01]  /*0810*/  ISETP.GE.AND P2, PT, R12, RZ, PT ;  /* 0x000000ff0c00720c */ /* 0x000fe20003f46270 */
[----:B------:R-:W-:Y:S01]  /*0820*/  IMAD R21, R0, R11, R21 ;  /* 0x0000000b00157224 */ /* 0x000fe200078e0215 */
[----:B------:R-:W-:Y:S01]  /*0830*/  LOP3.LUT R22, R8, 0x38, RZ, 0xfc, !PT ;  /* 0x0000003808167812 */ /* 0x000fe200078efcff */
[----:B------:R-:W-:Y:S01]  /*0840*/  IMAD.IADD R3, R10, 0x1, R3 ;  /* 0x000000010a037824 */ /* 0x000fe200078e0203 */
[----:B------:R-:W-:Y:S01]  /*0850*/  LOP3.LUT R24, R8, 0x40, RZ, 0xfc, !PT ;  /* 0x0000004008187812 */ /* 0x000fe200078efcff */
[----:B------:R-:W-:Y:S01]  /*0860*/  IMAD.MOV R7, RZ, RZ, -R7 ;  /* 0x000000ffff077224 */ /* 0x000fe200078e0a07 */
[----:B------:R-:W-:Y:S01]  /*0870*/  ISETP.GT.U32.AND P5, PT, R0, R21, PT ;  /* 0x000000150000720c */ /* 0x000fe20003fa4070 */
[----:B------:R-:W-:Y:S01]  /*0880*/  IMAD.HI.U32 R10, R6, R17, RZ ;  /* 0x00000011060a7227 */ /* 0x000fe200078e00ff */
[----:B------:R-:W-:-:S02]  /*0890*/  LOP3.LUT R26, R8, 0x48, RZ, 0xfc, !PT ;  /* 0x00000048081a7812 */ /* 0x000fc400078efcff */
[----:B------:R-:W-:Y:S01]  /*08a0*/  IABS R27, R24 ;  /* 0x00000018001b7213 */ /* 0x000fe20000000000 */
[----:B------:R-:W-:Y:S01]  /*08b0*/  IMAD R36, R3, 0x200, R4 ;  /* 0x0000020003247824 */ /* 0x000fe200078e0204 */
[----:B------:R-:W-:Y:S01]  /*08c0*/  IABS R33, R26 ;  /* 0x0000001a00217213 */ /* 0x000fe20000000000 */
[----:B------:R-:W-:Y:S01]  /*08d0*/  IMAD R3, R0, R7, R15 ;  /* 0x0000000700037224 */ /* 0x000fe200078e020f */
[C---:B------:R-:W-:Y:S01]  /*08e0*/  LOP3.LUT R28, R8.reuse, 0x50, RZ, 0xfc, !PT ;  /* 0x00000050081c7812 */ /* 0x040fe200078efcff */
[----:B------:R-:W-:Y:S01]  /*08f0*/  IMAD.MOV R10, RZ, RZ, -R10 ;  /* 0x000000ffff0a7224 */ /* 0x000fe200078e0a0a */
[----:B------:R-:W-:Y:S01]  /*0900*/  LOP3.LUT R30, R8, 0x58, RZ, 0xfc, !PT ;  /* 0x00000058081e7812 */ /* 0x000fe200078efcff */
[----:B------:R-:W-:Y:S01]  /*0910*/  IMAD R14, R4, 0x80, R13 ;  /* 0x00000080040e7824 */ /* 0x000fe200078e020d */
[----:B------:R-:W-:Y:S01]  /*0920*/  LOP3.LUT R4, R8, 0x10, RZ, 0xfc, !PT ;  /* 0x0000001008047812 */ /* 0x000fe200078efcff */
[----:B------:R-:W-:Y:S01]  /*0930*/  @!P5 IMAD.IADD R21, R21, 0x1, -R0 ;  /* 0x000000011515d824 */ /* 0x000fe200078e0a00 */
[C---:B------:R-:W-:Y:S01]  /*0940*/  ISETP.GT.U32.AND P5, PT, R0.reuse, R3, PT ;  /* 0x000000030000720c */ /* 0x040fe20003fa4070 */
[----:B------:R-:W-:Y:S01]  /*0950*/  IMAD R7, R0, R10, R17 ;  /* 0x0000000a00077224 */ /* 0x000fe200078e0211 */
[----:B------:R-:W-:Y:S01]  /*0960*/  ISETP.GE.AND P1, PT, R4, RZ, PT ;  /* 0x000000ff0400720c */ /* 0x000fe20003f26270 */
[----:B------:R-:W-:Y:S01]  /*0970*/  IMAD.HI.U32 R13, R6, R23, RZ ;  /* 0x00000017060d7227 */ /* 0x000fe200078e00ff */
[----:B------:R-:W-:Y:S01]  /*0980*/  ISETP.GT.U32.AND P6, PT, R0, R21, PT ;  /* 0x000000150000720c */ /* 0x000fe20003fc4070 */
[----:B------:R1:W-:Y:S01]  /*0990*/  STL [R1+0x2c4], R36 ;  /* 0x0002c42401007387 */ /* 0x0003e20000100800 */
[----:B------:R-:W-:Y:S01]  /*09a0*/  IABS R11, R4 ;  /* 0x00000004000b7213 */ /* 0x000fe20000000000 */
[----:B------:R-:W-:Y:S01]  /*09b0*/  IMAD.MOV R16, RZ, RZ, -R13 ;  /* 0x000000ffff107224 */ /* 0x000fe200078e0a0d */
[----:B------:R-:W-:Y:S01]  /*09c0*/  LOP3.LUT R4, R8, 0x18, RZ, 0xfc, !PT ;  /* 0x0000001808047812 */ /* 0x000fe200078efcff */
[----:B------:R-:W-:Y:S01]  /*09d0*/  IMAD.HI.U32 R12, R6, R19, RZ ;  /* 0x00000013060c7227 */ /* 0x000fe200078e00ff */
[----:B------:R-:W-:-:S02]  /*09e0*/  LOP3.LUT R10, R8, 0x20, RZ, 0xfc, !PT ;  /* 0x00000020080a7812 */ /* 0x000fc400078efcff */
[----:B------:R-:W-:Y:S01]  /*09f0*/  ISETP.GE.AND P0, PT, R4, RZ, PT ;  /* 0x000000ff0400720c */ /* 0x000fe20003f06270 */
[--C-:B------:R-:W-:Y:S01]  /*0a00*/  @!P5 IMAD.IADD R3, R3, 0x1, -R0.reuse ;  /* 0x000000010303d824 */ /* 0x100fe200078e0a00 */
[----:B------:R-:W-:Y:S01]  /*0a10*/  IABS R15, R4 ;  /* 0x00000004000f7213 */ /* 0x000fe20000000000 */
[----:B------:R-:W-:Y:S01]  /*0a20*/  IMAD.HI.U32 R4, R6, R11, RZ ;  /* 0x0000000b06047227 */ /* 0x000fe200078e00ff */
[----:B------:R-:W-:Y:S02]  /*0a30*/  IABS R17, R10 ;  /* 0x0000000a00117213 */ /* 0x000fe40000000000 */
[C---:B------:R-:W-:Y:S01]  /*0a40*/  ISETP.GT.U32.AND P5, PT, R0.reuse, R3, PT ;  /* 0x000000030000720c */ /* 0x040fe20003fa4070 */
[----:B------:R-:W-:Y:S01]  /*0a50*/  @!P6 IMAD.IADD R21, R21, 0x1, -R0 ;  /* 0x000000011515e824 */ /* 0x000fe200078e0a00 */
[----:B------:R-:W-:Y:S01]  /*0a60*/  ISETP.GT.U32.AND P6, PT, R0, R7, PT ;  /* 0x000000070000720c */ /* 0x000fe20003fc4070 */
[----:B------:R-:W-:Y:S01]  /*0a70*/  IMAD.MOV R4, RZ, RZ, -R4 ;  /* 0x000000ffff047224 */ /* 0x000fe200078e0a04 */
[----:B------:R-:W-:Y:S01]  /*0a80*/  ISETP.GE.AND P4, PT, R10, RZ, PT ;  /* 0x000000ff0a00720c */ /* 0x000fe20003f86270 */
[----:B------:R-:W-:Y:S01]  /*0a90*/  IMAD.HI.U32 R10, R6, R17, RZ ;  /* 0x00000011060a7227 */ /* 0x000fe200078e00ff */
[----:B------:R-:W-:-:S02]  /*0aa0*/  IABS R35, R28 ;  /* 0x0000001c00237213 */ /* 0x000fc40000000000 */
[----:B------:R-:W-:Y:S01]  /*0ab0*/  IABS R37, R30 ;  /* 0x0000001e00257213 */ /* 0x000fe20000000000 */
[----:B------:R-:W-:Y:S01]  /*0ac0*/  IMAD R11, R0, R4, R11 ;  /* 0x00000004000b7224 */ /* 0x000fe200078e020b */
[----:B--2---:R-:W-:Y:S01]  /*0ad0*/  LOP3.LUT R9, R32, 0x3f, RZ, 0xc0, !PT ;  /* 0x0000003f20097812 */ /* 0x004fe200078ec0ff */
[----:B------:R-:W-:-:S04]  /*0ae0*/  IMAD.HI.U32 R4, R6, R15, RZ ;  /* 0x0000000f06047227 */ /* 0x000fc800078e00ff */
[----:B------:R-:W-:Y:S02]  /*0af0*/  @!P6 IMAD.IADD R7, R7, 0x1, -R0 ;  /* 0x000000010707e824 */ /* 0x000fe400078e0a00 */
[----:B------:R-:W-:Y:S02]  /*0b00*/  IMAD.MOV R4, RZ, RZ, -R4 ;  /* 0x000000ffff047224 */ /* 0x000fe400078e0a04 */
[----:B------:R-:W-:Y:S01]  /*0b10*/  @!P5 IMAD.IADD R3, R3, 0x1, -R0 ;  /* 0x000000010303d824 */ /* 0x000fe200078e0a00 */
[C---:B------:R-:W-:Y:S01]  /*0b20*/  ISETP.GT.U32.AND P6, PT, R0.reuse, R7, PT ;  /* 0x000000070000720c */ /* 0x040fe20003fc4070 */
[C---:B------:R-:W-:Y:S01]  /*0b30*/  IMAD R13, R0.reuse, R4, R15 ;  /* 0x00000004000d7224 */ /* 0x040fe200078e020f */
[----:B------:R-:W-:Y:S01]  /*0b40*/  ISETP.GT.U32.AND P5, PT, R0, R11, PT ;  /* 0x0000000b0000720c */ /* 0x000fe20003fa4070 */
[----:B------:R-:W-:Y:S02]  /*0b50*/  IMAD.MOV R10, RZ, RZ, -R10 ;  /* 0x000000ffff0a7224 */ /* 0x000fe400078e0a0a */
[----:B------:R-:W-:-:S02]  /*0b60*/  IMAD.MOV R12, RZ, RZ, -R12 ;  /* 0x000000ffff0c7224 */ /* 0x000fc400078e0a0c */
[C---:B------:R-:W-:Y:S02]  /*0b70*/  IMAD R15, R0.reuse, R10, R17 ;  /* 0x0000000a000f7224 */ /* 0x040fe400078e0211 */
[C---:B------:R-:W-:Y:S02]  /*0b80*/  IMAD R17, R0.reuse, R12, R19 ;  /* 0x0000000c00117224 */ /* 0x040fe400078e0213 */
[C---:B------:R-:W-:Y:S01]  /*0b90*/  IMAD R19, R0.reuse, R16, R23 ;  /* 0x0000001000137224 */ /* 0x040fe200078e0217 */
[----:B------:R-:W-:Y:S01]  /*0ba0*/  IABS R23, R22 ;  /* 0x0000001600177213 */ /* 0x000fe20000000000 */
[--C-:B------:R-:W-:Y:S01]  /*0bb0*/  @!P6 IMAD.IADD R7, R7, 0x1, -R0.reuse ;  /* 0x000000010707e824 */ /* 0x100fe200078e0a00 */
[----:B------:R-:W-:Y:S01]  /*0bc0*/  ISETP.GT.U32.AND P6, PT, R0, R13, PT ;  /* 0x0000000d0000720c */ /* 0x000fe20003fc4070 */
[----:B------:R-:W-:Y:S01]  /*0bd0*/  @!P5 IMAD.IADD R11, R11, 0x1, -R0 ;  /* 0x000000010b0bd824 */ /* 0x000fe200078e0a00 */
[----:B------:R-:W-:Y:S01]  /*0be0*/  ISETP.GE.AND P5, PT, R8, RZ, PT ;  /* 0x000000ff0800720c */ /* 0x000fe20003fa6270 */
[----:B------:R-:W-:-:S02]  /*0bf0*/  IMAD.MOV.U32 R45, RZ, RZ, R21 ;  /* 0x000000ffff2d7224 */ /* 0x000fc400078e0015 */
[----:B------:R-:W-:Y:S02]  /*0c00*/  IMAD.MOV.U32 R21, RZ, RZ, R3 ;  /* 0x000000ffff157224 */ /* 0x000fe400078e0003 */
[----:B------:R-:W-:-:S04]  /*0c10*/  IMAD.HI.U32 R4, R6, R23, RZ ;  /* 0x0000001706047227 */ /* 0x000fc800078e00ff */
[----:B------:R-:W-:-:S04]  /*0c20*/  IMAD.HI.U32 R10, R6, R27, RZ ;  /* 0x0000001b060a7227 */ /* 0x000fc800078e00ff */
[----:B------:R-:W-:Y:S02]  /*0c30*/  @!P6 IMAD.IADD R13, R13, 0x1, -R0 ;  /* 0x000000010d0de824 */ /* 0x000fe400078e0a00 */
[----:B------:R-:W-:Y:S01]  /*0c40*/  @!P5 IMAD.MOV R21, RZ, RZ, -R21 ;  /* 0x000000ffff15d224 */ /* 0x000fe200078e0a15 */
[C---:B------:R-:W-:Y:S01]  /*0c50*/  ISETP.GT.U32.AND P5, PT, R0.reuse, R15, PT ;  /* 0x0000000f0000720c */ /* 0x040fe20003fa4070 */
[----:B------:R-:W-:Y:S01]  /*0c60*/  IMAD.MOV R4, RZ, RZ, -R4 ;  /* 0x000000ffff047224 */ /* 0x000fe200078e0a04 */
[C---:B------:R-:W-:Y:S01]  /*0c70*/  ISETP.GT.U32.AND P6, PT, R0.reuse, R13, PT ;  /* 0x0000000d0000720c */ /* 0x040fe20003fc4070 */
[----:B------:R-:W-:Y:S01]  /*0c80*/  @!P3 IMAD.MOV R7, RZ, RZ, -R7 ;  /* 0x000000ffff07b224 */ /* 0x000fe200078e0a07 */
[C---:B------:R-:W-:Y:S01]  /*0c90*/  ISETP.GT.U32.AND P3, PT, R0.reuse, R17, PT ;  /* 0x000000110000720c */ /* 0x040fe20003f64070 */
[----:B------:R-:W-:Y:S01]  /*0ca0*/  @!P2 IMAD.MOV R45, RZ, RZ, -R45 ;  /* 0x000000ffff2da224 */ /* 0x000fe200078e0a2d */
[----:B------:R-:W-:Y:S01]  /*0cb0*/  ISETP.GT.U32.AND P2, PT, R0, R11, PT ;  /* 0x0000000b0000720c */ /* 0x000fe20003f44070 */
[----:B------:R-:W-:-:S04]  /*0cc0*/  IMAD.HI.U32 R12, R6, R33, RZ ;  /* 0x00000021060c7227 */ /* 0x000fc800078e00ff */
[----:B------:R-:W-:Y:S02]  /*0cd0*/  IMAD.MOV R10, RZ, RZ, -R10 ;  /* 0x000000ffff0a7224 */ /* 0x000fe400078e0a0a */
[C---:B------:R-:W-:Y:S02]  /*0ce0*/  IMAD R23, R0.reuse, R4, R23 ;  /* 0x0000000400177224 */ /* 0x040fe400078e0217 */
[----:B------:R-:W-:Y:S02]  /*0cf0*/  IMAD.MOV R12, RZ, RZ, -R12 ;  /* 0x000000ffff0c7224 */ /* 0x000fe400078e0a0c */
[----:B------:R-:W-:Y:S01]  /*0d00*/  IMAD R27, R0, R10, R27 ;  /* 0x0000000a001b7224 */ /* 0x000fe200078e021b */
[----:B------:R-:W-:Y:S01]  /*0d10*/  LOP3.LUT R10, R8, 0x60, RZ, 0xfc, !PT ;  /* 0x00000060080a7812 */ /* 0x000fe200078efcff */
[----:B------:R-:W-:Y:S01]  /*0d20*/  @!P6 IMAD.IADD R13, R13, 0x1, -R0 ;  /* 0x000000010d0de824 */ /* 0x000fe200078e0a00 */
[----:B------:R-:W-:Y:S01]  /*0d30*/  ISETP.GT.U32.AND P6, PT, R0, R23, PT ;  /* 0x000000170000720c */ /* 0x000fe20003fc4070 */
[----:B------:R-:W-:Y:S01]  /*0d40*/  IMAD.HI.U32 R16, R6, R35, RZ ;  /* 0x0000002306107227 */ /* 0x000fe200078e00ff */
[----:B------:R-:W-:-:S03]  /*0d50*/  IABS R39, R10 ;  /* 0x0000000a00277213 */ /* 0x000fc60000000000 */
[C---:B------:R-:W-:Y:S02]  /*0d60*/  IMAD R33, R0.reuse, R12, R33 ;  /* 0x0000000c00217224 */ /* 0x040fe400078e0221 */
[----:B------:R-:W-:Y:S01]  /*0d70*/  @!P5 IMAD.IADD R15, R15, 0x1, -R0 ;  /* 0x000000010f0fd824 */ /* 0x000fe200078e0a00 */
[C---:B------:R-:W-:Y:S01]  /*0d80*/  ISETP.GT.U32.AND P5, PT, R0.reuse, R27, PT ;  /* 0x0000001b0000720c */ /* 0x040fe20003fa4070 */
[----:B------:R-:W-:Y:S02]  /*0d90*/  IMAD.MOV R16, RZ, RZ, -R16 ;  /* 0x000000ffff107224 */ /* 0x000fe400078e0a10 */
[--C-:B------:R-:W-:Y:S01]  /*0da0*/  @!P3 IMAD.IADD R17, R17, 0x1, -R0.reuse ;  /* 0x000000011111b824 */ /* 0x100fe200078e0a00 */
[C---:B------:R-:W-:Y:S01]  /*0db0*/  ISETP.GT.U32.AND P3, PT, R0.reuse, R33, PT ;  /* 0x000000210000720c */ /* 0x040fe20003f64070 */
[--C-:B------:R-:W-:Y:S01]  /*0dc0*/  @!P2 IMAD.IADD R11, R11, 0x1, -R0.reuse ;  /* 0x000000010b0ba824 */ /* 0x100fe200078e0a00 */
[C---:B------:R-:W-:Y:S01]  /*0dd0*/  ISETP.GT.U32.AND P2, PT, R0.reuse, R19, PT ;  /* 0x000000130000720c */ /* 0x040fe20003f44070 */
[----:B------:R-:W-:Y:S01]  /*0de0*/  IMAD R35, R0, R16, R35 ;  /* 0x0000001000237224 */ /* 0x000fe200078e0223 */
[C---:B------:R-:W-:Y:S01]  /*0df0*/  LOP3.LUT R16, R8.reuse, 0x68, RZ, 0xfc, !PT ;  /* 0x0000006808107812 */ /* 0x040fe200078efcff */
[----:B------:R-:W-:Y:S01]  /*0e00*/  @!P6 IMAD.IADD R23, R23, 0x1, -R0 ;  /* 0x000000011717e824 */ /* 0x000fe200078e0a00 */
[----:B------:R-:W-:Y:S01]  /*0e10*/  LOP3.LUT R8, R8, 0x70, RZ, 0xfc, !PT ;  /* 0x0000007008087812 */ /* 0x000fe200078efcff */
[----:B------:R-:W-:Y:S01]  /*0e20*/  IMAD.HI.U32 R4, R6, R37, RZ ;  /* 0x0000002506047227 */ /* 0x000fe200078e00ff */
[----:B------:R-:W-:-:S02]  /*0e30*/  IABS R41, R16 ;  /* 0x0000001000297213 */ /* 0x000fc40000000000 */
[----:B------:R-:W-:Y:S01]  /*0e40*/  IABS R43, R8 ;  /* 0x00000008002b7213 */ /* 0x000fe20000000000 */
[----:B------:R-:W-:Y:S01]  /*0e50*/  @!P5 IMAD.IADD R27, R27, 0x1, -R0 ;  /* 0x000000011b1bd824 */ /* 0x000fe200078e0a00 */
[----:B------:R-:W-:Y:S01]  /*0e60*/  ISETP.GT.U32.AND P5, PT, R0, R23, PT ;  /* 0x000000170000720c */ /* 0x000fe20003fa4070 */
[----:B------:R-:W-:-:S04]  /*0e70*/  IMAD.HI.U32 R3, R6, R41, RZ ;  /* 0x0000002906037227 */ /* 0x000fc800078e00ff */
[----:B------:R-:W-:Y:S01]  /*0e80*/  @!P1 IMAD.MOV R11, RZ, RZ, -R11 ;  /* 0x000000ffff0b9224 */ /* 0x000fe200078e0a0b */
[C---:B------:R-:W-:Y:S01]  /*0e90*/  ISETP.GT.U32.AND P1, PT, R0.reuse, R17, PT ;  /* 0x000000110000720c */ /* 0x040fe20003f24070 */
[----:B------:R-:W-:Y:S02]  /*0ea0*/  IMAD.MOV.U32 R25, RZ, RZ, R13 ;  /* 0x000000ffff197224 */ /* 0x000fe400078e000d */
[----:B------:R-:W-:Y:S01]  /*0eb0*/  @!P3 IMAD.IADD R33, R33, 0x1, -R0 ;  /* 0x000000012121b824 */ /* 0x000fe200078e0a00 */
[C---:B------:R-:W-:Y:S01]  /*0ec0*/  ISETP.GT.U32.AND P3, PT, R0.reuse, R27, PT ;  /* 0x0000001b0000720c */ /* 0x040fe20003f64070 */
[----:B------:R-:W-:Y:S01]  /*0ed0*/  IMAD.MOV R4, RZ, RZ, -R4 ;  /* 0x000000ffff047224 */ /* 0x000fe200078e0a04 */
[----:B------:R-:W2:Y:S01]  /*0ee0*/  LDC.64 R12, c[0x0][0x230] ;  /* 0x00008c00ff0c7b82 */ /* 0x000ea20000000a00 */
[----:B------:R-:W-:Y:S01]  /*0ef0*/  @!P2 IMAD.IADD R19, R19, 0x1, -R0 ;  /* 0x000000011313a824 */ /* 0x000fe200078e0a00 */
[----:B------:R-:W-:Y:S01]  /*0f00*/  ISETP.GT.U32.AND P2, PT, R0, R15, PT ;  /* 0x0000000f0000720c */ /* 0x000fe20003f44070 */
[----:B------:R-:W-:-:S02]  /*0f10*/  IMAD.MOV R3, RZ, RZ, -R3 ;  /* 0x000000ffff037224 */ /* 0x000fc400078e0a03 */
[----:B------:R-:W-:Y:S01]  /*0f20*/  @!P0 IMAD.MOV R25, RZ, RZ, -R25 ;  /* 0x000000ffff198224 */ /* 0x000fe200078e0a19 */
[C---:B------:R-:W-:Y:S01]  /*0f30*/  ISETP.GT.U32.AND P0, PT, R0.reuse, R33, PT ;  /* 0x000000210000720c */ /* 0x040fe20003f04070 */
[C---:B------:R-:W-:Y:S01]  /*0f40*/  IMAD R37, R0.reuse, R4, R37 ;  /* 0x0000000400257224 */ /* 0x040fe200078e0225 */
[----:B------:R-:W-:Y:S01]  /*0f50*/  ISETP.GT.U32.AND P6, PT, R0, R19, PT ;  /* 0x000000130000720c */ /* 0x000fe20003fc4070 */
[----:B------:R-:W-:-:S04]  /*0f60*/  IMAD.HI.U32 R4, R6, R39, RZ ;  /* 0x0000002706047227 */ /* 0x000fc800078e00ff */
[----:B------:R-:W-:Y:S01]  /*0f70*/  IMAD R41, R0, R3, R41 ;  /* 0x0000000300297224 */ /* 0x000fe200078e0229 */
[----:B------:R-:W-:Y:S01]  /*0f80*/  IABS R3, R36 ;  /* 0x0000002400037213 */ /* 0x000fe20000000000 */
[----:B------:R-:W-:-:S04]  /*0f90*/  IMAD.HI.U32 R6, R6, R43, RZ ;  /* 0x0000002b06067227 */ /* 0x000fc800078e00ff */
[----:B------:R-:W-:Y:S01]  /*0fa0*/  @!P5 IMAD.IADD R23, R23, 0x1, -R0 ;  /* 0x000000011717d824 */ /* 0x000fe200078e0a00 */
[----:B------:R-:W-:Y:S01]  /*0fb0*/  ISETP.GT.U32.AND P5, PT, R0, R41, PT ;  /* 0x000000290000720c */ /* 0x000fe20003fa4070 */
[----:B------:R-:W-:Y:S02]  /*0fc0*/  IMAD.MOV R6, RZ, RZ, -R6 ;  /* 0x000000ffff067224 */ /* 0x000fe400078e0a06 */
[----:B------:R-:W-:-:S04]  /*0fd0*/  IMAD.HI.U32 R5, R5, R3, RZ ;  /* 0x0000000305057227 */ /* 0x000fc800078e00ff */
[--C-:B------:R-:W-:Y:S01]  /*0fe0*/  @!P1 IMAD.IADD R17, R17, 0x1, -R0.reuse ;  /* 0x0000000111119824 */ /* 0x100fe200078e0a00 */
[C---:B------:R-:W-:Y:S01]  /*0ff0*/  ISETP.GT.U32.AND P1, PT, R0.reuse, R37, PT ;  /* 0x000000250000720c */ /* 0x040fe20003f24070 */
[C---:B------:R-:W-:Y:S01]  /*1000*/  IMAD R43, R0.reuse, R6, R43 ;  /* 0x00000006002b7224 */ /* 0x040fe200078e022b */
[----:B------:R-:W-:Y:S01]  /*1010*/  LOP3.LUT R6, RZ, R38, RZ, 0x33, !PT ;  /* 0x00000026ff067212 */ /* 0x000fe200078e33ff */
[--C-:B------:R-:W-:Y:S01]  /*1020*/  @!P2 IMAD.IADD R15, R15, 0x1, -R0.reuse ;  /* 0x000000010f0fa824 */ /* 0x100fe200078e0a00 */
[----:B------:R-:W-:Y:S01]  /*1030*/  ISETP.GT.U32.AND P2, PT, R0, R35, PT ;  /* 0x000000230000720c */ /* 0x000fe20003f44070 */
[----:B------:R-:W-:Y:S02]  /*1040*/  IMAD.MOV R5, RZ, RZ, -R5 ;  /* 0x000000ffff057224 */ /* 0x000fe400078e0a05 */
[--C-:B------:R-:W-:Y:S01]  /*1050*/  @!P0 IMAD.IADD R33, R33, 0x1, -R0.reuse ;  /* 0x0000000121218824 */ /* 0x100fe200078e0a00 */
[----:B------:R-:W-:Y:S01]  /*1060*/  ISETP.GE.AND P0, PT, R18, RZ, PT ;  /* 0x000000ff1200720c */ /* 0x000fe20003f06270 */
[----:B------:R-:W-:Y:S01]  /*1070*/  @!P3 IMAD.IADD R27, R27, 0x1, -R0 ;  /* 0x000000011b1bb824 */ /* 0x000fe200078e0a00 */
[----:B------:R-:W-:Y:S01]  /*1080*/  ISETP.GT.U32.AND P3, PT, R0, R43, PT ;  /* 0x0000002b0000720c */ /* 0x000fe20003f64070 */
[----:B------:R-:W-:-:S02]  /*1090*/  IMAD R5, R2, R5, R3 ;  /* 0x0000000502057224 */ /* 0x000fc400078e0203 */
[--C-:B------:R-:W-:Y:S02]  /*10a0*/  @!P5 IMAD.IADD R41, R41, 0x1, -R0.reuse ;  /* 0x000000012929d824 */ /* 0x100fe400078e0a00 */
[--C-:B------:R-:W-:Y:S01]  /*10b0*/  @!P1 IMAD.IADD R37, R37, 0x1, -R0.reuse ;  /* 0x0000000125259824 */ /* 0x100fe200078e0a00 */
[----:B------:R-:W-:Y:S01]  /*10c0*/  ISETP.GT.U32.AND P5, PT, R2, R5, PT ;  /* 0x000000050200720c */ /* 0x000fe20003fa4070 */
[----:B------:R-:W-:Y:S01]  /*10d0*/  @!P2 IMAD.IADD R35, R35, 0x1, -R0 ;  /* 0x000000012323a824 */ /* 0x000fe200078e0a00 */
[----:B------:R-:W-:Y:S01]  /*10e0*/  ISETP.GE.AND P2, PT, R20, RZ, PT ;  /* 0x000000ff1400720c */ /* 0x000fe20003f46270 */
[----:B------:R-:W-:Y:S01]  /*10f0*/  IMAD.MOV R4, RZ, RZ, -R4 ;  /* 0x000000ffff047224 */ /* 0x000fe200078e0a04 */
[----:B------:R-:W-:Y:S01]  /*1100*/  ISETP.GE.AND P1, PT, R22, RZ, PT ;  /* 0x000000ff1600720c */ /* 0x000fe20003f26270 */
[----:B------:R-:W-:Y:S01]  /*1110*/  @!P0 IMAD.MOV R17, RZ, RZ, -R17 ;  /* 0x000000ffff118224 */ /* 0x000fe200078e0a11 */
[C---:B------:R-:W-:Y:S01]  /*1120*/  ISETP.GT.U32.AND P0, PT, R0.reuse, R37, PT ;  /* 0x000000250000720c */ /* 0x040fe20003f04070 */
[----:B------:R-:W-:Y:S01]  /*1130*/  @!P3 IMAD.IADD R43, R43, 0x1, -R0 ;  /* 0x000000012b2bb824 */ /* 0x000fe200078e0a00 */
[C---:B------:R-:W-:Y:S01]  /*1140*/  ISETP.GT.U32.AND P3, PT, R0.reuse, R35, PT ;  /* 0x000000230000720c */ /* 0x040fe20003f64070 */
[----:B------:R-:W-:-:S02]  /*1150*/  IMAD R39, R0, R4, R39 ;  /* 0x0000000400277224 */ /* 0x000fc400078e0227 */
[----:B------:R-:W-:Y:S02]  /*1160*/  @!P6 IMAD.IADD R19, R19, 0x1, -R0 ;  /* 0x000000011313e824 */ /* 0x000fe400078e0a00 */
[----:B------:R-:W-:Y:S01]  /*1170*/  @!P5 IMAD.IADD R5, R5, 0x1, -R2 ;  /* 0x000000010505d824 */ /* 0x000fe200078e0a02 */
[----:B------:R-:W-:Y:S01]  /*1180*/  ISETP.GT.U32.AND P6, PT, R0, R39, PT ;  /* 0x000000270000720c */ /* 0x000fe20003fc4070 */
[----:B------:R-:W-:Y:S02]  /*1190*/  IMAD.MOV.U32 R29, RZ, RZ, R23 ;  /* 0x000000ffff1d7224 */ /* 0x000fe400078e0017 */
[----:B------:R-:W-:Y:S01]  /*11a0*/  @!P4 IMAD.MOV R15, RZ, RZ, -R15 ;  /* 0x000000ffff0fc224 */ /* 0x000fe200078e0a0f */
[----:B------:R-:W-:Y:S01]  /*11b0*/  ISETP.GT.U32.AND P5, PT, R2, R5, PT ;  /* 0x000000050200720c */ /* 0x000fe20003fa4070 */
[--C-:B------:R-:W-:Y:S01]  /*11c0*/  @!P0 IMAD.IADD R37, R37, 0x1, -R0.reuse ;  /* 0x0000000125258824 */ /* 0x100fe200078e0a00 */
[----:B------:R-:W-:Y:S01]  /*11d0*/  ISETP.GE.AND P0, PT, R30, RZ, PT ;  /* 0x000000ff1e00720c */ /* 0x000fe20003f06270 */
[----:B------:R-:W-:Y:S01]  /*11e0*/  @!P3 IMAD.IADD R35, R35, 0x1, -R0 ;  /* 0x000000012323b824 */ /* 0x000fe200078e0a00 */
[----:B------:R-:W-:Y:S01]  /*11f0*/  ISETP.GE.AND P3, PT, R28, RZ, PT ;  /* 0x000000ff1c00720c */ /* 0x000fe20003f66270 */
[----:B------:R-:W-:Y:S01]  /*1200*/  @!P2 IMAD.MOV R19, RZ, RZ, -R19 ;  /* 0x000000ffff13a224 */ /* 0x000fe200078e0a13 */
[----:B------:R-:W-:Y:S01]  /*1210*/  ISETP.GT.U32.AND P2, PT, R0, R41, PT ;  /* 0x000000290000720c */ /* 0x000fe20003f44070 */
[----:B------:R-:W-:-:S02]  /*1220*/  IMAD.MOV.U32 R31, RZ, RZ, R27 ;  /* 0x000000ffff1f7224 */ /* 0x000fc400078e001b */
[----:B------:R-:W-:Y:S01]  /*1230*/  @!P6 IMAD.IADD R39, R39, 0x1, -R0 ;  /* 0x000000012727e824 */ /* 0x000fe200078e0a00 */
[----:B------:R-:W-:Y:S01]  /*1240*/  ISETP.GE.AND P6, PT, R24, RZ, PT ;  /* 0x000000ff1800720c */ /* 0x000fe20003fc6270 */
[----:B------:R-:W-:Y:S01]  /*1250*/  @!P1 IMAD.MOV R29, RZ, RZ, -R29 ;  /* 0x000000ffff1d9224 */ /* 0x000fe200078e0a1d */
[C---:B------:R-:W-:Y:S01]  /*1260*/  ISETP.GT.U32.AND P1, PT, R0.reuse, R43, PT ;  /* 0x0000002b0000720c */ /* 0x040fe20003f24070 */
[----:B------:R-:W-:Y:S01]  /*1270*/  @!P5 IMAD.IADD R5, R5, 0x1, -R2 ;  /* 0x000000010505d824 */ /* 0x000fe200078e0a02 */
[----:B------:R-:W-:Y:S01]  /*1280*/  ISETP.GT.U32.AND P4, PT, R0, R39, PT ;  /* 0x000000270000720c */ /* 0x000fe20003f84070 */
[----:B------:R-:W3:Y:S01]  /*1290*/  LDC.64 R2, c[0x0][0x238] ;  /* 0x00008e00ff027b82 */ /* 0x000ee20000000a00 */
[----:B------:R-:W-:Y:S01]  /*12a0*/  @!P0 IMAD.MOV R37, RZ, RZ, -R37 ;  /* 0x000000ffff258224 */ /* 0x000fe200078e0a25 */
[----:B------:R-:W-:Y:S01]  /*12b0*/  ISETP.GE.AND P0, PT, R36, RZ, PT ;  /* 0x000000ff2400720c */ /* 0x000fe20003f06270 */
[----:B------:R-:W-:Y:S01]  /*12c0*/  @!P3 IMAD.MOV R35, RZ, RZ, -R35 ;  /* 0x000000ffff23b224 */ /* 0x000fe200078e0a23 */
[----:B------:R-:W-:Y:S01]  /*12d0*/  ISETP.NE.AND P3, PT, R34, RZ, PT ;  /* 0x000000ff2200720c */ /* 0x000fe20003f65270 */
[--C-:B------:R-:W-:Y:S01]  /*12e0*/  @!P2 IMAD.IADD R41, R41, 0x1, -R0.reuse ;  /* 0x000000012929a824 */ /* 0x100fe200078e0a00 */
[----:B------:R-:W-:Y:S01]  /*12f0*/  ISETP.NE.AND P5, PT, R38, RZ, PT ;  /* 0x000000ff2600720c */ /* 0x000fe20003fa5270 */
[----:B--2---:R-:W-:Y:S01]  /*1300*/  VIADD R4, R12, 0xfffffffd ;  /* 0xfffffffd0c047836 */ /* 0x004fe20000000000 */
[----:B------:R-:W-:Y:S01]  /*1310*/  ISETP.GE.AND P2, PT, R16, RZ, PT ;  /* 0x000000ff1000720c */ /* 0x000fe20003f46270 */
[----:B------:R-:W-:Y:S01]  /*1320*/  @!P6 IMAD.MOV R31, RZ, RZ, -R31 ;  /* 0x000000ffff1fe224 */ /* 0x000fe200078e0a1f */
[----:B------:R-:W-:Y:S01]  /*1330*/  ISETP.GE.AND P6, PT, R26, RZ, PT ;  /* 0x000000ff1a00720c */ /* 0x000fe20003fc6270 */
[--C-:B------:R-:W-:Y:S01]  /*1340*/  @!P1 IMAD.IADD R43, R43, 0x1, -R0.reuse ;  /* 0x000000012b2b9824 */ /* 0x100fe200078e0a00 */
[----:B------:R-:W-:Y:S01]  /*1350*/  SEL R27, R6, R15, !P5 ;  /* 0x0000000f061b7207 */ /* 0x000fe20006800000 */
[----:B------:R-:W-:Y:S01]  /*1360*/  @!P4 IMAD.IADD R39, R39, 0x1, -R0 ;  /* 0x000000012727c824 */ /* 0x000fe200078e0a00 */
[----:B------:R-:W-:Y:S01]  /*1370*/  ISETP.GE.AND P4, PT, R10, RZ, PT ;  /* 0x000000ff0a00720c */ /* 0x000fe20003f86270 */
[----:B------:R-:W-:Y:S01]  /*1380*/  @!P0 IMAD.MOV R5, RZ, RZ, -R5 ;  /* 0x000000ffff058224 */ /* 0x000fe200078e0a05 */
[----:B------:R-:W-:Y:S01]  /*1390*/  ISETP.GE.AND P1, PT, R8, RZ, PT ;  /* 0x000000ff0800720c */ /* 0x000fe20003f26270 */
[----:B------:R-:W-:Y:S01]  /*13a0*/  VIADD R0, R12, 0xffffffff ;  /* 0xffffffff0c007836 */ /* 0x000fe20000000000 */
[----:B------:R-:W-:Y:S01]  /*13b0*/  @!P3 LOP3.LUT R5, RZ, R34, RZ, 0x33, !PT ;  /* 0x00000022ff05b212 */ /* 0x000fe200078e33ff */
[----:B------:R-:W-:Y:S01]  /*13c0*/  IMAD R27, R27, UR5, RZ ;  /* 0x000000051b1b7c24 */ /* 0x000fe2000f8e02ff */
[C---:B------:R-:W-:Y:S01]  /*13d0*/  SEL R15, R6.reuse, R37, !P5 ;  /* 0x00000025060f7207 */ /* 0x040fe20006800000 */
[----:B------:R-:W-:Y:S01]  /*13e0*/  @!P2 IMAD.MOV R41, RZ, RZ, -R41 ;  /* 0x000000ffff29a224 */ /* 0x000fe200078e0a29 */
[C---:B------:R-:W-:Y:S01]  /*13f0*/  SEL R28, R6.reuse, R19, !P5 ;  /* 0x00000013061c7207 */ /* 0x040fe20006800000 */
[----:B------:R-:W-:Y:S01]  /*1400*/  IMAD R90, R5, R13, RZ ;  /* 0x0000000d055a7224 */ /* 0x000fe200078e02ff */
[----:B------:R-:W-:Y:S01]  /*1410*/  SEL R19, R6, R31, !P5 ;  /* 0x0000001f06137207 */ /* 0x000fe20006800000 */
[----:B---3--:R-:W-:Y:S01]  /*1420*/  IMAD.SHL.U32 R89, R2, 0x4, RZ ;  /* 0x0000000402597824 */ /* 0x008fe200078e00ff */
[----:B------:R-:W-:Y:S01]  /*1430*/  SEL R22, R6, R29, !P5 ;  /* 0x0000001d06167207 */ /* 0x000fe20006800000 */
[C---:B------:R-:W-:Y:S01]  /*1440*/  IMAD.SHL.U32 R91, R2.reuse, 0x2, RZ ;  /* 0x00000002025b7824 */ /* 0x040fe200078e00ff */
[----:B------:R-:W-:Y:S01]  /*1450*/  STL [R1+0x14c], R90 ;  /* 0x00014c5a01007387 */ /* 0x000fe20000100800 */
[----:B------:R-:W-:Y:S01]  /*1460*/  IMAD R88, R2, 0x3, RZ ;  /* 0x0000000302587824 */ /* 0x000fe200078e02ff */
[----:B------:R-:W-:Y:S01]  /*1470*/  SEL R23, R6, R7, !P5 ;  /* 0x0000000706177207 */ /* 0x000fe20006800000 */
[C---:B------:R-:W-:Y:S01]  /*1480*/  IMAD R79, R2.reuse, 0xc, RZ ;  /* 0x0000000c024f7824 */ /* 0x040fe200078e02ff */
        /* <DEDUP_REMOVED lines=11> */
[C---:B------:R-:W-:Y:S01]  /*1540*/  IMAD.SHL.U32 R85, R2.reuse, 0x8, RZ ;  /* 0x0000000802557824 */ /* 0x040fe200078e00ff */
[----:B------:R-:W-:Y:S01]  /*1550*/  STL [R1+0x1f8], R79 ;  /* 0x0001f84f01007387 */ /* 0x000fe20000100800 */
[----:B------:R-:W-:Y:S01]  /*1560*/  IMAD R37, R2, 0x1c, RZ ;  /* 0x0000001c02257824 */ /* 0x000fe200078e02ff */
[----:B------:R-:W-:Y:S01]  /*1570*/  SEL R25, R6, R25, !P5 ;  /* 0x0000001906197207 */ /* 0x000fe20006800000 */
[----:B------:R-:W-:Y:S01]  /*1580*/  IMAD R76, R2, 0x9, RZ ;  /* 0x00000009024c7824 */ /* 0x000fe200078e02ff */
[----:B------:R-:W-:Y:S01]  /*1590*/  STL [R1+0x2b8], R78 ;  /* 0x0002b84e01007387 */ /* 0x000fe20000100800 */
[----:B------:R-:W-:Y:S01]  /*15a0*/  @!P6 IMAD.MOV R33, RZ, RZ, -R33 ;  /* 0x000000ffff21e224 */ /* 0x000fe200078e0a21 */
        /* <DEDUP_REMOVED lines=11> */
[----:B------:R-:W-:-:S02]  /*1660*/  IMAD R74, R2, 0xd, RZ ;  /* 0x0000000d024a7824 */ /* 0x000fc400078e02ff */
[C---:B------:R-:W-:Y:S01]  /*1670*/  IMAD R33, R2.reuse, 0x30, RZ ;  /* 0x0000003002217824 */ /* 0x040fe200078e02ff */
[----:B------:R-:W-:Y:S01]  /*1680*/  STL [R1+0x1f0], R58 ;  /* 0x0001f03a01007387 */ /* 0x000fe20000100800 */
[C---:B------:R-:W-:Y:S02]  /*1690*/  IMAD R72, R2.reuse, 0xe, RZ ;  /* 0x0000000e02487824 */ /* 0x040fe400078e02ff */
[C---:B------:R-:W-:Y:S01]  /*16a0*/  IMAD R31, R2.reuse, 0x34, RZ ;  /* 0x00000034021f7824 */ /* 0x040fe200078e02ff */
[----:B------:R-:W-:Y:S01]  /*16b0*/  STL [R1+0x2ac], R85 ;  /* 0x0002ac5501007387 */ /* 0x000fe20000100800 */
[----:B------:R-:W-:Y:S02]  /*16c0*/  IMAD R71, R2, 0xf, RZ ;  /* 0x0000000f02477824 */ /* 0x000fe400078e02ff */
[----:B------:R-:W-:Y:S01]  /*16d0*/  @!P4 IMAD.MOV R39, RZ, RZ, -R39 ;  /* 0x000000ffff27c224 */ /* 0x000fe200078e0a27 */
[----:B------:R-:W-:Y:S01]  /*16e0*/  STL [R1+0x1ec], R37 ;  /* 0x0001ec2501007387 */ /* 0x000fe20000100800 */
[----:B------:R-:W-:Y:S01]  /*16f0*/  @!P1 IMAD.MOV R43, RZ, RZ, -R43 ;  /* 0x000000ffff2b9224 */ /* 0x000fe200078e0a2b */
[----:B------:R-:W-:Y:S01]  /*1700*/  ISETP.GE.U32.AND P1, PT, R4, 0x7fffffbe, PT ;  /* 0x7fffffbe0400780c */ /* 0x000fe20003f26070 */
[C---:B------:R-:W-:Y:S01]  /*1710*/  IMAD R29, R2.reuse, 0x38, RZ ;  /* 0x00000038021d7824 */ /* 0x040fe200078e02ff */
[----:B------:R-:W-:Y:S01]  /*1720*/  STL [R1+0x2a8], R76 ;  /* 0x0002a84c01007387 */ /* 0x000fe20000100800 */
[----:B------:R-:W-:Y:S01]  /*1730*/  IMAD.SHL.U32 R69, R2, 0x10, RZ ;  /* 0x0000001002457824 */ /* 0x000fe200078e00ff */
        /* <DEDUP_REMOVED lines=12> */
[----:B------:R-:W-:Y:S01]  /*1800*/  ISETP.GE.U32.AND P5, PT, R0, 0x7fffffc0, PT ;  /* 0x7fffffc00000780c */ /* 0x000fe20003fa6070 */
[C---:B------:R-:W-:Y:S01]  /*1810*/  IMAD R54, R2.reuse, 0x17, RZ ;  /* 0x0000001702367824 */ /* 0x040fe200078e02ff */
[----:B------:R-:W-:Y:S01]  /*1820*/  STL [R1+0x1e4], R49 ;  /* 0x0001e43101007387 */ /* 0x000fe20000100800 */
[----:B------:R-:W-:-:S02]  /*1830*/  IMAD R57, R2, 0x19, RZ ;  /* 0x0000001902397824 */ /* 0x000fc400078e02ff */
[----:B------:R-:W-:Y:S01]  /*1840*/  IMAD R43, R2, 0x1a, RZ ;  /* 0x0000001a022b7824 */ /* 0x000fe200078e02ff */
[----:B------:R-:W-:Y:S01]  /*1850*/  STL [R1+0x1e0], R30 ;  /* 0x0001e01e01007387 */ /* 0x000fe20000100800 */
[----:B------:R-:W-:Y:S02]  /*1860*/  VIADD R0, R12, 0xfffffffe ;  /* 0xfffffffe0c007836 */ /* 0x000fe40000000000 */
[C---:B------:R-:W-:Y:S01]  /*1870*/  IMAD R39, R2.reuse, 0x1b, RZ ;  /* 0x0000001b02277824 */ /* 0x040fe200078e02ff */
[----:B------:R-:W-:Y:S01]  /*1880*/  STL [R1+0x29c], R74 ;  /* 0x00029c4a01007387 */ /* 0x000fe20000100800 */
[----:B------:R-:W-:Y:S01]  /*1890*/  IMAD R35, R2, 0x1d, RZ ;  /* 0x0000001d02237824 */ /* 0x000fe200078e02ff */
[----:B------:R-:W-:Y:S01]  /*18a0*/  ISETP.GE.U32.AND P6, PT, R0, 0x7fffffbf, PT ;  /* 0x7fffffbf0000780c */ /* 0x000fe20003fc6070 */
[C---:B------:R-:W-:Y:S01]  /*18b0*/  IMAD R53, R2.reuse, 0x1e, RZ ;  /* 0x0000001e02357824 */ /* 0x040fe200078e02ff */
[----:B------:R-:W-:Y:S01]  /*18c0*/  STL [R1+0x1dc], R33 ;  /* 0x0001dc2101007387 */ /* 0x000fe20000100800 */
[----:B------:R-:W-:-:S02]  /*18d0*/  IMAD R40, R2, 0x1f, RZ ;  /* 0x0000001f02287824 */ /* 0x000fc400078e02ff */
[C---:B------:R-:W-:Y:S01]  /*18e0*/  IMAD.SHL.U32 R77, R2.reuse, 0x20, RZ ;  /* 0x00000020024d7824 */ /* 0x040fe200078e00ff */
[----:B------:R-:W-:Y:S01]  /*18f0*/  STL [R1+0x298], R72 ;  /* 0x0002984801007387 */ /* 0x000fe20000100800 */
[C---:B------:R-:W-:Y:S02]  /*1900*/  IMAD R75, R2.reuse, 0x21, RZ ;  /* 0x00000021024b7824 */ /* 0x040fe400078e02ff */
[C---:B------:R-:W-:Y:S01]  /*1910*/  IMAD R73, R2.reuse, 0x22, RZ ;  /* 0x0000002202497824 */ /* 0x040fe200078e02ff */
[----:B------:R-:W-:Y:S01]  /*1920*/  STL [R1+0x1d8], R31 ;  /* 0x0001d81f01007387 */ /* 0x000fe20000100800 */
[----:B------:R-:W-:Y:S02]  /*1930*/  IMAD R0, R9, R3, RZ ;  /* 0x0000000309007224 */ /* 0x000fe400078e02ff */
[C---:B------:R-:W-:Y:S01]  /*1940*/  IMAD R59, R2.reuse, 0x23, RZ ;  /* 0x00000023023b7824 */ /* 0x040fe200078e02ff */
[----:B------:R-:W-:Y:S01]  /*1950*/  STL [R1+0x294], R71 ;  /* 0x0002944701007387 */ /* 0x000fe20000100800 */
[----:B------:R-:W-:-:S02]  /*1960*/  IMAD R32, R2, 0x25, RZ ;  /* 0x0000002502207824 */ /* 0x000fc400078e02ff */
[----:B------:R-:W-:Y:S01]  /*1970*/  IMAD R51, R2, 0x26, RZ ;  /* 0x0000002602337824 */ /* 0x000fe200078e02ff */
[----:B------:R-:W-:Y:S01]  /*1980*/  STL [R1+0x1d4], R29 ;  /* 0x0001d41d01007387 */ /* 0x000fe20000100800 */
[----:B------:R-:W-:Y:S02]  /*1990*/  IMAD.SHL.U32 R5, R0, 0x4, RZ ;  /* 0x0000000400057824 */ /* 0x000fe400078e00ff */
[C---:B------:R-:W-:Y:S01]  /*19a0*/  IMAD R50, R2.reuse, 0x27, RZ ;  /* 0x0000002702327824 */ /* 0x040fe200078e02ff */
[----:B------:R-:W-:Y:S01]  /*19b0*/  STL [R1+0x290], R69 ;  /* 0x0002904501007387 */ /* 0x000fe20000100800 */
[C---:B------:R-:W-:Y:S01]  /*19c0*/  IMAD R47, R2.reuse, 0x29, RZ ;  /* 0x00000029022f7824 */ /* 0x040fe200078e02ff */
[----:B------:R-:W-:Y:S01]  /*19d0*/  IADD3 R4, P0, R5, UR8, RZ ;  /* 0x0000000805047c10 */ /* 0x000fe2000ff1e0ff */
[C---:B------:R-:W-:Y:S01]  /*19e0*/  IMAD R46, R2.reuse, 0x2a, RZ ;  /* 0x0000002a022e7824 */ /* 0x040fe200078e02ff */
[----:B------:R-:W-:Y:S01]  /*19f0*/  STL [R1+0x1d0], R13 ;  /* 0x0001d00d01007387 */ /* 0x000fe20000100800 */
[----:B------:R-:W-:-:S02]  /*1a00*/  IMAD R41, R2, 0x2b, RZ ;  /* 0x0000002b02297824 */ /* 0x000fc400078e02ff */
[----:B------:R-:W-:Y:S01]  /*1a10*/  IMAD R23, R23, UR5, RZ ;  /* 0x0000000517177c24 */ /* 0x000fe2000f8e02ff */
[----:B------:R-:W-:Y:S01]  /*1a20*/  STL [R1+0x28c], R67 ;  /* 0x00028c4301007387 */ /* 0x000fe20000100800 */
[----:B------:R-:W-:Y:S02]  /*1a30*/  IMAD R26, R26, UR5, RZ ;  /* 0x000000051a1a7c24 */ /* 0x000fe4000f8e02ff */
[----:B------:R-:W-:Y:S01]  /*1a40*/  IMAD R25, R25, UR5, RZ ;  /* 0x0000000519197c24 */ /* 0x000fe2000f8e02ff */
[----:B------:R-:W-:Y:S01]  /*1a50*/  STL [R1+0x288], R65 ;  /* 0x0002884101007387 */ /* 0x000fe20000100800 */
[----:B------:R-:W-:Y:S01]  /*1a60*/  IMAD R24, R24, UR5, RZ ;  /* 0x0000000518187c24 */ /* 0x000fe2000f8e02ff */
[----:B------:R-:W-:Y:S01]  /*1a70*/  LEA R96, P4, R23, R4, 0x2 ;  /* 0x0000000417607211 */ /* 0x000fe200078810ff */
[----:B------:R-:W-:Y:S01]  /*1a80*/  IMAD R28, R28, UR5, RZ ;  /* 0x000000051c1c7c24 */ /* 0x000fe2000f8e02ff */
[----:B------:R-:W-:Y:S01]  /*1a90*/  STL [R1+0x284], R48 ;  /* 0x0002843001007387 */ /* 0x000fe20000100800 */
[----:B------:R-:W-:-:S02]  /*1aa0*/  IMAD R93, R22, UR5, RZ ;  /* 0x00000005165d7c24 */ /* 0x000fc4000f8e02ff */
[----:B------:R-:W-:Y:S01]  /*1ab0*/  IMAD R19, R19, UR5, RZ ;  /* 0x0000000513137c24 */ /* 0x000fe2000f8e02ff */
[----:B------:R-:W-:Y:S01]  /*1ac0*/  STL [R1+0x280], R61 ;  /* 0x0002803d01007387 */ /* 0x000fe20000100800 */
[----:B------:R-:W-:Y:S02]  /*1ad0*/  IMAD R92, R20, UR5, RZ ;  /* 0x00000005145c7c24 */ /* 0x000fe4000f8e02ff */
[C---:B------:R-:W-:Y:S01]  /*1ae0*/  IMAD R84, R2.reuse, 0x44, RZ ;  /* 0x0000004402547824 */ /* 0x040fe200078e02ff */
[----:B------:R-:W-:Y:S01]  /*1af0*/  STL [R1+0x27c], R45 ;  /* 0x00027c2d01007387 */ /* 0x000fe20000100800 */
[C---:B------:R-:W-:Y:S02]  /*1b00*/  IMAD R82, R2.reuse, 0x48, RZ ;  /* 0x0000004802527824 */ /* 0x040fe400078e02ff */
        /* <DEDUP_REMOVED lines=17> */
[C---:B-1----:R-:W-:Y:S02]  /*1c20*/  IMAD R36, R2.reuse, 0x78, RZ ;  /* 0x0000007802247824 */ /* 0x042fe400078e02ff */
[----:B------:R-:W-:Y:S01]  /*1c30*/  IMAD R34, R2, 0x7c, RZ ;  /* 0x0000007c02227824 */ /* 0x000fe200078e02ff */
[----:B------:R-:W-:Y:S01]  /*1c40*/  STL [R1+0x260], R40 ;  /* 0x0002602801007387 */ /* 0x000fe20000100800 */
[----:B------:R-:W-:-:S02]  /*1c50*/  VIADD R16, R12, 0xffffffdf ;  /* 0xffffffdf0c107836 */ /* 0x000fc40000000000 */
[C---:B------:R-:W-:Y:S01]  /*1c60*/  IMAD R52, R2.reuse, 0x84, RZ ;  /* 0x0000008402347824 */ /* 0x040fe200078e02ff */
[----:B------:R-:W-:Y:S01]  /*1c70*/  STL [R1+0x25c], R77 ;  /* 0x00025c4d01007387 */ /* 0x000fe20000100800 */
[----:B------:R-:W-:Y:S01]  /*1c80*/  IMAD R18, R2, 0x88, RZ ;  /* 0x0000008802127824 */ /* 0x000fe200078e02ff */
[----:B------:R-:W-:Y:S01]  /*1c90*/  ISETP.GE.U32.AND P3, PT, R16, 0x7fffffa0, PT ;  /* 0x7fffffa01000780c */ /* 0x000fe20003f66070 */
[----:B------:R-:W-:Y:S01]  /*1ca0*/  VIADD R10, R12, 0xfffffffc ;  /* 0xfffffffc0c0a7836 */ /* 0x000fe20000000000 */
[----:B------:R-:W-:Y:S01]  /*1cb0*/  STL [R1+0x258], R75 ;  /* 0x0002584b01007387 */ /* 0x000fe20000100800 */
[C---:B------:R-:W-:Y:S02]  /*1cc0*/  IMAD R16, R2.reuse, 0x8c, RZ ;  /* 0x0000008c02107824 */ /* 0x040fe400078e02ff */
[----:B------:R-:W-:Y:S01]  /*1cd0*/  IMAD R106, R2, 0x90, RZ ;  /* 0x00000090026a7824 */ /* 0x000fe200078e02ff */
[----:B------:R-:W-:Y:S01]  /*1ce0*/  STL [R1+0x254], R73 ;  /* 0x0002544901007387 */ /* 0x000fe20000100800 */
[----:B------:R-:W-:Y:S01]  /*1cf0*/  ISETP.GE.U32.AND P2, PT, R10, 0x7fffffbd, PT ;  /* 0x7fffffbd0a00780c */ /* 0x000fe20003f46070 */
[----:B------:R-:W-:-:S02]  /*1d00*/  IMAD R10, R2, 0x94, RZ ;  /* 0x00000094020a7824 */ /* 0x000fc400078e02ff */
[----:B------:R-:W-:Y:S01]  /*1d10*/  STL [R1+0x250], R59 ;  /* 0x0002503b01007387 */ /* 0x000fe20000100800 */
[C---:B------:R-:W-:Y:S02]  /*1d20*/  IMAD R120, R2.reuse, 0x98, RZ ;  /* 0x0000009802787824 */ /* 0x040fe400078e02ff */
[C---:B------:R-:W-:Y:S01]  /*1d30*/  IMAD R118, R2.reuse, 0x9c, RZ ;  /* 0x0000009c02767824 */ /* 0x040fe200078e02ff */
[----:B------:R-:W-:Y:S01]  /*1d40*/  STL [R1+0x24c], R32 ;  /* 0x00024c2001007387 */ /* 0x000fe20000100800 */
[C---:B------:R-:W-:Y:S02]  /*1d50*/  IMAD R112, R2.reuse, 0xa0, RZ ;  /* 0x000000a002707824 */ /* 0x040fe400078e02ff */
[C---:B------:R-:W-:Y:S01]  /*1d60*/  IMAD R110, R2.reuse, 0xa4, RZ ;  /* 0x000000a4026e7824 */ /* 0x040fe200078e02ff */
[----:B------:R1:W-:Y:S01]  /*1d70*/  STL [R1+0x2d8], R3 ;  /* 0x0002d80301007387 */ /* 0x0003e20000100800 */
[C---:B------:R-:W-:Y:S02]  /*1d80*/  IMAD R108, R2.reuse, 0xa8, RZ ;  /* 0x000000a8026c7824 */ /* 0x040fe400078e02ff */
[C---:B------:R-:W-:Y:S01]  /*1d90*/  IMAD R104, R2.reuse, 0xac, RZ ;  /* 0x000000ac02687824 */ /* 0x040fe200078e02ff */
[----:B------:R-:W-:Y:S01]  /*1da0*/  STL [R1+0x248], R51 ;  /* 0x0002483301007387 */ /* 0x000fe20000100800 */
[----:B------:R-:W-:-:S03]  /*1db0*/  IMAD R94, R2, 0xb0, RZ ;  /* 0x000000b0025e7824 */ /* 0x000fc600078e02ff */
[----:B------:R2:W-:Y:S01]  /*1dc0*/  STL [R1+0x108], R0 ;  /* 0x0001080001007387 */ /* 0x0005e20000100800 */
[----:B-1----:R-:W-:-:S03]  /*1dd0*/  IMAD R3, R21, UR5, RZ ;  /* 0x0000000515037c24 */ /* 0x002fc6000f8e02ff */
[----:B------:R-:W-:Y:S04]  /*1de0*/  STL [R1+0x244], R50 ;  /* 0x0002443201007387 */ /* 0x000fe80000100800 */
[----:B------:R-:W-:Y:S01]  /*1df0*/  STL [R1+0x240], R47 ;  /* 0x0002402f01007387 */ /* 0x000fe20000100800 */
[----:B--2---:R-:W-:-:S03]  /*1e00*/  LEA.HI.X.SX32 R0, R0, UR9, 0x2, P0 ;  /* 0x0000000900007c11 */ /* 0x004fc600080f16ff */
[----:B------:R-:W-:Y:S01]  /*1e10*/  STL [R1+0x23c], R46 ;  /* 0x00023c2e01007387 */ /* 0x000fe20000100800 */
[----:B------:R-:W-:Y:S02]  /*1e20*/  LEA R98, P0, R3, R4, 0x2 ;  /* 0x0000000403627211 */ /* 0x000fe400078010ff */
[-C--:B------:R-:W-:Y:S01]  /*1e30*/  LEA.HI.X.SX32 R97, R23, R0.reuse, 0x2, P4 ;  /* 0x0000000017617211 */ /* 0x080fe200020f16ff */
[----:B------:R-:W-:Y:S01]  /*1e40*/  STL [R1+0x238], R41 ;  /* 0x0002382901007387 */ /* 0x000fe20000100800 */
[----:B------:R-:W-:Y:S02]  /*1e50*/  LEA.HI.X.SX32 R99, R3, R0, 0x2, P0 ;  /* 0x0000000003637211 */ /* 0x000fe400000f16ff */
[CC--:B------:R-:W-:Y:S01]  /*1e60*/  LEA R20, P0, R26.reuse, R4.reuse, 0x2 ;  /* 0x000000041a147211 */ /* 0x0c0fe200078010ff */
[----:B------:R1:W-:Y:S01]  /*1e70*/  STL [R1+0x148], R3 ;  /* 0x0001480301007387 */ /* 0x0003e20000100800 */
[----:B------:R-:W-:Y:S02]  /*1e80*/  LEA R22, P4, R25, R4, 0x2 ;  /* 0x0000000419167211 */ /* 0x000fe400078810ff */
[----:B------:R-:W-:Y:S01]  /*1e90*/  LEA.HI.X.SX32 R21, R26, R0, 0x2, P0 ;  /* 0x000000001a157211 */ /* 0x000fe200000f16ff */
[----:B------:R2:W-:Y:S04]  /*1ea0*/  STL [R1+0x144], R23 ;  /* 0x0001441701007387 */ /* 0x0005e80000100800 */
[----:B------:R-:W-:Y:S01]  /*1eb0*/  STL [R1+0x140], R26 ;  /* 0x0001401a01007387 */ /* 0x000fe20000100800 */
[----:B-1----:R-:W-:-:S03]  /*1ec0*/  IMAD R3, R17, UR5, RZ ;  /* 0x0000000511037c24 */ /* 0x002fc6000f8e02ff */
[----:B------:R1:W-:Y:S01]  /*1ed0*/  STL [R1+0x13c], R25 ;  /* 0x00013c1901007387 */ /* 0x0003e20000100800 */
[----:B------:R-:W-:Y:S01]  /*1ee0*/  IMAD R17, R15, UR5, RZ ;  /* 0x000000050f117c24 */ /* 0x000fe2000f8e02ff */
[----:B--2---:R-:W-:Y:S01]  /*1ef0*/  LEA.HI.X.SX32 R23, R25, R0, 0x2, P4 ;  /* 0x0000000019177211 */ /* 0x004fe200020f16ff */
[----:B------:R-:W-:Y:S01]  /*1f00*/  IMAD R15, R11, UR5, RZ ;  /* 0x000000050b0f7c24 */ /* 0x000fe2000f8e02ff */
[----:B------:R-:W-:Y:S01]  /*1f10*/  STL [R1+0x138], R27 ;  /* 0x0001381b01007387 */ /* 0x000fe20000100800 */
[----:B------:R-:W-:Y:S02]  /*1f20*/  IMAD R11, R8, UR5, RZ ;  /* 0x00000005080b7c24 */ /* 0x000fe4000f8e02ff */
[----:B------:R-:W-:Y:S01]  /*1f30*/  IMAD.SHL.U32 R8, R90, 0x4, RZ ;  /* 0x000000045a087824 */ /* 0x000fe200078e00ff */
[----:B------:R-:W-:Y:S01]  /*1f40*/  STL [R1+0x134], R24 ;  /* 0x0001341801007387 */ /* 0x000fe20000100800 */
[----:B-1----:R-:W-:-:S03]  /*1f50*/  IMAD R25, R2, 0x2e, RZ ;  /* 0x0000002e02197824 */ /* 0x002fc600078e02ff */
[----:B------:R-:W-:Y:S04]  /*1f60*/  STL [R1+0x130], R28 ;  /* 0x0001301c01007387 */ /* 0x000fe80000100800 */
[----:B------:R-:W-:Y:S04]  /*1f70*/  STL [R1+0x12c], R93 ;  /* 0x00012c5d01007387 */ /* 0x000fe80000100800 */
[----:B------:R-:W-:Y:S04]  /*1f80*/  STL [R1+0x128], R19 ;  /* 0x0001281301007387 */ /* 0x000fe80000100800 */
[----:B------:R-:W-:Y:S04]  /*1f90*/  STL [R1+0x124], R92 ;  /* 0x0001245c01007387 */ /* 0x000fe80000100800 */
[----:B------:R-:W-:Y:S04]  /*1fa0*/  STL.64 [R1+0xb8], R98 ;  /* 0x0000b86201007387 */ /* 0x000fe80000100a00 */
[----:B------:R-:W-:Y:S04]  /*1fb0*/  STL [R1+0x120], R3 ;  /* 0x0001200301007387 */ /* 0x000fe80000100800 */
[----:B------:R-:W-:Y:S04]  /*1fc0*/  STL.64 [R1+0xb0], R96 ;  /* 0x0000b06001007387 */ /* 0x000fe80000100a00 */
[----:B------:R1:W-:Y:S04]  /*1fd0*/  STL.64 [R1+0xa8], R20 ;  /* 0x0000a81401007387 */ /* 0x0003e80000100a00 */
[----:B------:R2:W-:Y:S04]  /*1fe0*/  STL.64 [R1+0xa0], R22 ;  /* 0x0000a01601007387 */ /* 0x0005e80000100a00 */
[----:B------:R-:W-:Y:S01]  /*1ff0*/  STL [R1+0x11c], R17 ;  /* 0x00011c1101007387 */ /* 0x000fe20000100800 */
[----:B-1----:R-:W-:-:S04]  /*2000*/  LEA R20, P0, R27, R4, 0x2 ;  /* 0x000000041b147211 */ /* 0x002fc800078010ff */
[----:B------:R-:W-:Y:S02]  /*2010*/  LEA.HI.X.SX32 R21, R27, R0, 0x2, P0 ;  /* 0x000000001b157211 */ /* 0x000fe400000f16ff */
[----:B--2---:R-:W-:-:S03]  /*2020*/  LEA R22, P4, R24, R4, 0x2 ;  /* 0x0000000418167211 */ /* 0x004fc600078810ff */
[----:B------:R1:W-:Y:S01]  /*2030*/  STL.64 [R1+0x98], R20 ;  /* 0x0000981401007387 */ /* 0x0003e20000100a00 */
[----:B------:R-:W-:Y:S01]  /*2040*/  LEA.HI.X.SX32 R23, R24, R0, 0x2, P4 ;  /* 0x0000000018177211 */ /* 0x000fe200020f16ff */
[----:B------:R-:W-:-:S04]  /*2050*/  IMAD R24, R2, 0x2f, RZ ;  /* 0x0000002f02187824 */ /* 0x000fc800078e02ff */
[----:B------:R2:W-:Y:S04]  /*2060*/  STL.64 [R1+0x90], R22 ;  /* 0x0000901601007387 */ /* 0x0005e80000100a00 */
[----:B------:R-:W-:Y:S01]  /*2070*/  STL [R1+0x118], R15 ;  /* 0x0001180f01007387 */ /* 0x000fe20000100800 */
[----:B-1----:R-:W-:-:S04]  /*2080*/  LEA R20, P0, R28, R4, 0x2 ;  /* 0x000000041c147211 */ /* 0x002fc800078010ff */
[----:B------:R-:W-:Y:S01]  /*2090*/  LEA.HI.X.SX32 R21, R28, R0, 0x2, P0 ;  /* 0x000000001c157211 */ /* 0x000fe200000f16ff */
[----:B------:R-:W-:Y:S01]  /*20a0*/  IMAD R28, R2, 0x2d, RZ ;  /* 0x0000002d021c7824 */ /* 0x000fe200078e02ff */
[----:B--2---:R-:W-:-:S03]  /*20b0*/  LEA R22, P4, R93, R4, 0x2 ;  /* 0x000000045d167211 */ /* 0x004fc600078810ff */
[----:B------:R1:W-:Y:S01]  /*20c0*/  STL.64 [R1+0x88], R20 ;  /* 0x0000881401007387 */ /* 0x0003e20000100a00 */
[----:B------:R-:W-:-:S03]  /*20d0*/  LEA.HI.X.SX32 R23, R93, R0, 0x2, P4 ;  /* 0x000000005d177211 */ /* 0x000fc600020f16ff */
[----:B------:R2:W-:Y:S04]  /*20e0*/  STL [R1+0x368], R9 ;  /* 0x0003680901007387 */ /* 0x0005e80000100800 */
[----:B------:R3:W-:Y:S01]  /*20f0*/  STL.64 [R1+0x80], R22 ;  /* 0x0000801601007387 */ /* 0x0007e20000100a00 */
[----:B-1----:R-:W-:-:S03]  /*2100*/  LEA R20, P0, R19, R4, 0x2 ;  /* 0x0000000413147211 */ /* 0x002fc600078010ff */
[----:B------:R-:W-:Y:S01]  /*2110*/  STL [R1+0x114], R11 ;  /* 0x0001140b01007387 */ /* 0x000fe20000100800 */
[----:B--2---:R-:W-:Y:S01]  /*2120*/  IMAD R9, R7, UR5, RZ ;  /* 0x0000000507097c24 */ /* 0x004fe2000f8e02ff */
[----:B------:R-:W-:Y:S02]  /*2130*/  LEA.HI.X.SX32 R21, R19, R0, 0x2, P0 ;  /* 0x0000000013157211 */ /* 0x000fe400000f16ff */
[----:B---3--:R-:W-:-:S03]  /*2140*/  LEA R22, P4, R92, R4, 0x2 ;  /* 0x000000045c167211 */ /* 0x008fc600078810ff */
[----:B------:R1:W-:Y:S01]  /*2150*/  STL.64 [R1+0x78], R20 ;  /* 0x0000781401007387 */ /* 0x0003e20000100a00 */
[----:B------:R-:W-:Y:S01]  /*2160*/  LEA.HI.X.SX32 R23, R92, R0, 0x2, P4 ;  /* 0x000000005c177211 */ /* 0x000fe200020f16ff */
[----:B------:R-:W-:-:S04]  /*2170*/  IMAD R92, R2, 0xb4, RZ ;  /* 0x000000b4025c7824 */ /* 0x000fc800078e02ff */
[----:B------:R2:W-:Y:S01]  /*2180*/  STL.64 [R1+0x70], R22 ;  /* 0x0000701601007387 */ /* 0x0005e20000100a00 */
[----:B-1----:R-:W-:-:S03]  /*2190*/  LEA R20, P0, R3, R4, 0x2 ;  /* 0x0000000403147211 */ /* 0x002fc600078010ff */
[----:B------:R-:W-:Y:S01]  /*21a0*/  STL [R1+0x110], R9 ;  /* 0x0001100901007387 */ /* 0x000fe20000100800 */
[----:B------:R-:W-:Y:S01]  /*21b0*/  LEA.HI.X.SX32 R21, R3, R0, 0x2, P0 ;  /* 0x0000000003157211 */ /* 0x000fe200000f16ff */
[----:B------:R-:W-:Y:S01]  /*21c0*/  IMAD R3, R6, UR5, RZ ;  /* 0x0000000506037c24 */ /* 0x000fe2000f8e02ff */
[----:B--2---:R-:W-:-:S03]  /*21d0*/  LEA R22, P4, R17, R4, 0x2 ;  /* 0x0000000411167211 */ /* 0x004fc600078810ff */
[----:B------:R1:W-:Y:S01]  /*21e0*/  STL.64 [R1+0x68], R20 ;  /* 0x0000681401007387 */ /* 0x0003e20000100a00 */
[----:B------:R-:W-:-:S03]  /*21f0*/  LEA.HI.X.SX32 R23, R17, R0, 0x2, P4 ;  /* 0x0000000011177211 */ /* 0x000fc600020f16ff */
[----:B------:R-:W-:Y:S01]  /*2200*/  STL [R1+0x10c], R3 ;  /* 0x00010c0301007387 */ /* 0x000fe20000100800 */
[----:B------:R-:W-:-:S03]  /*2210*/  LEA R6, P4, R11, R4, 0x2 ;  /* 0x000000040b067211 */ /* 0x000fc600078810ff */
[----:B------:R2:W-:Y:S01]  /*2220*/  STL.64 [R1+0x60], R22 ;  /* 0x0000601601007387 */ /* 0x0005e20000100a00 */
[----:B------:R-:W-:Y:S02]  /*2230*/  LEA.HI.X.SX32 R7, R11, R0, 0x2, P4 ;  /* 0x000000000b077211 */ /* 0x000fe400020f16ff */
[----:B-1----:R-:W-:-:S04]  /*2240*/  LEA R20, P0, R15, R4, 0x2 ;  /* 0x000000040f147211 */ /* 0x002fc800078010ff */
[----:B------:R-:W-:Y:S01]  /*2250*/  LEA.HI.X.SX32 R21, R15, R0, 0x2, P0 ;  /* 0x000000000f157211 */ /* 0x000fe200000f16ff */
[C---:B------:R-:W-:Y:S02]  /*2260*/  IMAD R15, R2.reuse, 0x33, RZ ;  /* 0x00000033020f7824 */ /* 0x040fe400078e02ff */
[C---:B--2---:R-:W-:Y:S02]  /*2270*/  IMAD R23, R2.reuse, 0x32, RZ ;  /* 0x0000003202177824 */ /* 0x044fe400078e02ff */
[----:B------:R1:W-:Y:S01]  /*2280*/  STL.64 [R1+0x58], R20 ;  /* 0x0000581401007387 */ /* 0x0003e20000100a00 */
[----:B------:R-:W-:-:S03]  /*2290*/  IMAD R22, R2, 0xe0, RZ ;  /* 0x000000e002167824 */ /* 0x000fc600078e02ff */
[----:B------:R2:W-:Y:S04]  /*22a0*/  STL.64 [R1+0x50], R6 ;  /* 0x0000500601007387 */ /* 0x0005e80000100a00 */
[----:B------:R3:W-:Y:S01]  /*22b0*/  STL [R1+0x150], R8 ;  /* 0x0001500801007387 */ /* 0x0007e20000100800 */
[-C--:B-1----:R-:W-:Y:S02]  /*22c0*/  LEA R20, P0, R9, R4.reuse, 0x2 ;  /* 0x0000000409147211 */ /* 0x082fe400078010ff */
[----:B--2---:R-:W-:Y:S01]  /*22d0*/  LEA R6, P4, R3, R4, 0x2 ;  /* 0x0000000403067211 */ /* 0x004fe200078810ff */
[----:B------:R-:W-:Y:S01]  /*22e0*/  IMAD R4, R2, 0x39, RZ ;  /* 0x0000003902047824 */ /* 0x000fe200078e02ff */
[----:B------:R-:W-:Y:S02]  /*22f0*/  LEA.HI.X.SX32 R21, R9, R0, 0x2, P0 ;  /* 0x0000000009157211 */ /* 0x000fe400000f16ff */
[----:B------:R-:W-:-:S02]  /*2300*/  IADD3 R26, P0, R8, UR6, RZ ;  /* 0x00000006081a7c10 */ /* 0x000fc4000ff1e0ff */
[----:B------:R-:W-:Y:S01]  /*2310*/  LEA.HI.X.SX32 R7, R3, R0, 0x2, P4 ;  /* 0x0000000003077211 */ /* 0x000fe200020f16ff */
[----:B------:R-:W-:Y:S01]  /*2320*/  STL.64 [R1+0x48], R20 ;  /* 0x0000481401007387 */ /* 0x000fe20000100a00 */
[----:B------:R-:W-:Y:S01]  /*2330*/  LEA.HI.X.SX32 R27, R90, UR7, 0x2, P0 ;  /* 0x000000075a1b7c11 */ /* 0x000fe200080f16ff */
[C---:B------:R-:W-:Y:S01]  /*2340*/  IMAD R90, R2.reuse, 0xb8, RZ ;  /* 0x000000b8025a7824 */ /* 0x040fe200078e02ff */
[----:B---3--:R-:W-:Y:S01]  /*2350*/  IADD3 R8, P4, R89, R26, RZ ;  /* 0x0000001a59087210 */ /* 0x008fe20007f9e0ff */
[----:B------:R-:W-:Y:S01]  /*2360*/  STL [R1+0x234], R28 ;  /* 0x0002341c01007387 */ /* 0x000fe20000100800 */
[C---:B------:R-:W-:Y:S02]  /*2370*/  IMAD R3, R2.reuse, 0x31, RZ ;  /* 0x0000003102037824 */ /* 0x040fe400078e02ff */
[C---:B------:R-:W-:Y:S01]  /*2380*/  LEA.HI.X.SX32 R9, R2.reuse, R27, 0x2, P4 ;  /* 0x0000001b02097211 */ /* 0x040fe200020f16ff */
[----:B------:R1:W-:Y:S01]  /*2390*/  STL.64 [R1+0x40], R6 ;  /* 0x0000400601007387 */ /* 0x0003e20000100a00 */
[----:B------:R-:W-:-:S03]  /*23a0*/  IMAD R0, R2, 0x3b, RZ ;  /* 0x0000003b02007824 */ /* 0x000fc600078e02ff */
[----:B------:R-:W-:Y:S04]  /*23b0*/  STL [R1+0x230], R25 ;  /* 0x0002301901007387 */ /* 0x000fe80000100800 */
[----:B------:R2:W-:Y:S01]  /*23c0*/  STL.64 [R1+0x38], R8 ;  /* 0x0000380801007387 */ /* 0x0005e20000100a00 */
[----:B-1----:R-:W-:-:S04]  /*23d0*/  LEA R6, P0, R2, R26, 0x3 ;  /* 0x0000001a02067211 */ /* 0x002fc800078018ff */
[----:B------:R-:W-:Y:S02]  /*23e0*/  LEA.HI.X.SX32 R7, R91, R27, 0x2, P0 ;  /* 0x0000001b5b077211 */ /* 0x000fe400000f16ff */
[----:B--2---:R-:W-:-:S03]  /*23f0*/  IADD3 R8, P4, R79, R26, RZ ;  /* 0x0000001a4f087210 */ /* 0x004fc60007f9e0ff */
[----:B------:R1:W-:Y:S01]  /*2400*/  STL.64 [R1+0x30], R6 ;  /* 0x0000300601007387 */ /* 0x0003e20000100a00 */
[----:B------:R-:W-:-:S03]  /*2410*/  LEA.HI.X.SX32 R9, R88, R27, 0x2, P4 ;  /* 0x0000001b58097211 */ /* 0x000fc600020f16ff */
[----:B------:R-:W-:Y:S01]  /*2420*/  STL [R1+0x22c], R24 ;  /* 0x00022c1801007387 */ /* 0x000fe20000100800 */
[----:B------:R-:W-:-:S03]  /*2430*/  IMAD R88, R2, 0xbc, RZ ;  /* 0x000000bc02587824 */ /* 0x000fc600078e02ff */
[----:B------:R2:W-:Y:S01]  /*2440*/  STL.64 [R1+0x28], R8 ;  /* 0x0000280801007387 */ /* 0x0005e20000100a00 */
[----:B-1----:R-:W-:-:S04]  /*2450*/  LEA R6, P0, R2, R26, 0x4 ;  /* 0x0000001a02067211 */ /* 0x002fc800078020ff */
[----:B------:R-:W-:Y:S02]  /*2460*/  LEA.HI.X.SX32 R7, R89, R27, 0x2, P0 ;  /* 0x0000001b59077211 */ /* 0x000fe400000f16ff */
[----:B--2---:R-:W-:-:S03]  /*2470*/  IADD3 R8, P4, R63, R26, RZ ;  /* 0x0000001a3f087210 */ /* 0x004fc60007f9e0ff */
[----:B------:R1:W-:Y:S01]  /*2480*/  STL.64 [R1+0x20], R6 ;  /* 0x0000200601007387 */ /* 0x0003e20000100a00 */
[----:B------:R-:W-:Y:S01]  /*2490*/  LEA.HI.X.SX32 R9, R78, R27, 0x2, P4 ;  /* 0x0000001b4e097211 */ /* 0x000fe200020f16ff */
[----:B------:R-:W-:-:S04]  /*24a0*/  IMAD R78, R2, 0xc0, RZ ;  /* 0x000000c0024e7824 */ /* 0x000fc800078e02ff */
[----:B------:R2:W-:Y:S01]  /*24b0*/  STL.64 [R1+0x18], R8 ;  /* 0x0000180801007387 */ /* 0x0005e20000100a00 */
[----:B-1----:R-:W-:-:S04]  /*24c0*/  IADD3 R6, P0, R58, R26, RZ ;  /* 0x0000001a3a067210 */ /* 0x002fc80007f1e0ff */
[-C--:B------:R-:W-:Y:S02]  /*24d0*/  LEA.HI.X.SX32 R7, R87, R27.reuse, 0x2, P0 ;  /* 0x0000001b57077211 */ /* 0x080fe400000f16ff */
[-C--:B------:R-:W-:Y:S02]  /*24e0*/  LEA R122, P0, R2, R26.reuse, 0x5 ;  /* 0x0000001a027a7211 */ /* 0x080fe400078028ff */
[-C--:B--2---:R-:W-:Y:S01]  /*24f0*/  IADD3 R8, P4, R37, R26.reuse, RZ ;  /* 0x0000001a25087210 */ /* 0x084fe20007f9e0ff */
[----:B------:R1:W-:Y:S01]  /*2500*/  STL.64 [R1+0x10], R6 ;  /* 0x0000100601007387 */ /* 0x0003e20000100a00 */
[-C--:B------:R-:W-:Y:S02]  /*2510*/  LEA.HI.X.SX32 R123, R85, R27.reuse, 0x2, P0 ;  /* 0x0000001b557b7211 */ /* 0x080fe400000f16ff */
[----:B------:R-:W-:Y:S02]  /*2520*/  LEA.HI.X.SX32 R9, R86, R27, 0x2, P4 ;  /* 0x0000001b56097211 */ /* 0x000fe400020f16ff */
[----:B------:R-:W-:-:S02]  /*2530*/  IADD3 R124, P4, R55, R26, RZ ;  /* 0x0000001a377c7210 */ /* 0x000fc40007f9e0ff */
[-C--:B------:R-:W-:Y:S01]  /*2540*/  IADD3 R116, P0, R49, R26.reuse, RZ ;  /* 0x0000001a31747210 */ /* 0x080fe20007f1e0ff */
[----:B------:R-:W-:Y:S01]  /*2550*/  STL.64 [R1+0x8], R8 ;  /* 0x0000080801007387 */ /* 0x000fe20000100a00 */
[-C--:B------:R-:W-:Y:S01]  /*2560*/  LEA.HI.X.SX32 R125, R76, R27.reuse, 0x2, P4 ;  /* 0x0000001b4c7d7211 */ /* 0x080fe200020f16ff */
[----:B------:R-:W-:Y:S01]  /*2570*/  IMAD R76, R2, 0xc4, RZ ;  /* 0x000000c4024c7824 */ /* 0x000fe200078e02ff */
[-C--:B------:R-:W-:Y:S01]  /*2580*/  IADD3 R114, P4, R30, R26.reuse, RZ ;  /* 0x0000001a1e727210 */ /* 0x080fe20007f9e0ff */
[----:B------:R2:W-:Y:S01]  /*2590*/  STL.64 [R1+0x370], R8 ;  /* 0x0003700801007387 */ /* 0x0005e20000100a00 */
[-C--:B------:R-:W-:Y:S01]  /*25a0*/  LEA.HI.X.SX32 R117, R83, R27.reuse, 0x2, P0 ;  /* 0x0000001b53757211 */ /* 0x080fe200000f16ff */
[C---:B-1----:R-:W-:Y:S01]  /*25b0*/  IMAD R6, R2.reuse, 0x35, RZ ;  /* 0x0000003502067824 */ /* 0x042fe200078e02ff */
[-C--:B------:R-:W-:Y:S01]  /*25c0*/  IADD3 R102, P0, R33, R26.reuse, RZ ;  /* 0x0000001a21667210 */ /* 0x080fe20007f1e0ff */
[----:B------:R1:W-:Y:S01]  /*25d0*/  STL [R1+0x228], R3 ;  /* 0x0002280301007387 */ /* 0x0003e20000100800 */
[-C--:B------:R-:W-:Y:S01]  /*25e0*/  LEA.HI.X.SX32 R115, R81, R27.reuse, 0x2, P4 ;  /* 0x0000001b51737211 */ /* 0x080fe200020f16ff */
[----:B------:R-:W-:Y:S01]  /*25f0*/  IMAD R7, R2, 0x3a, RZ ;  /* 0x0000003a02077824 */ /* 0x000fe200078e02ff */
[----:B------:R-:W-:Y:S01]  /*2600*/  IADD3 R100, P4, R31, R26, RZ ;  /* 0x0000001a1f647210 */ /* 0x000fe20007f9e0ff */
[----:B------:R-:W-:Y:S01]  /*2610*/  STL.64 [R1+0x378], R124 ;  /* 0x0003787c01007387 */ /* 0x000fe20000100a00 */
[----:B------:R-:W-:-:S02]  /*2620*/  LEA.HI.X.SX32 R103, R79, R27, 0x2, P0 ;  /* 0x0000001b4f677211 */ /* 0x000fc400000f16ff */
[-C--:B------:R-:W-:Y:S01]  /*2630*/  IADD3 R98, P0, R29, R26.reuse, RZ ;  /* 0x0000001a1d627210 */ /* 0x080fe20007f1e0ff */
[----:B--2---:R-:W-:Y:S01]  /*2640*/  IMAD R9, R2, 0x36, RZ ;  /* 0x0000003602097824 */ /* 0x004fe200078e02ff */
[-C--:B------:R-:W-:Y:S01]  /*2650*/  LEA.HI.X.SX32 R101, R74, R27.reuse, 0x2, P4 ;  /* 0x0000001b4a657211 */ /* 0x080fe200020f16ff */
[C---:B------:R-:W-:Y:S01]  /*2660*/  IMAD R74, R2.reuse, 0xc8, RZ ;  /* 0x000000c8024a7824 */ /* 0x040fe200078e02ff */
[-C--:B------:R-:W-:Y:S01]  /*2670*/  IADD3 R96, P4, R13, R26.reuse, RZ ;  /* 0x0000001a0d607210 */ /* 0x080fe20007f9e0ff */
[----:B------:R-:W-:Y:S01]  /*2680*/  IMAD R8, R2, 0x37, RZ ;  /* 0x0000003702087824 */ /* 0x000fe200078e02ff */
[-C--:B------:R-:W-:Y:S01]  /*2690*/  LEA.HI.X.SX32 R99, R72, R27.reuse, 0x2, P0 ;  /* 0x0000001b48637211 */ /* 0x080fe200000f16ff */
[C---:B------:R-:W-:Y:S01]  /*26a0*/  IMAD R72, R2.reuse, 0xcc, RZ ;  /* 0x000000cc02487824 */ /* 0x040fe200078e02ff */
[----:B------:R-:W-:Y:S01]  /*26b0*/  LEA R86, P0, R2, R26, 0x6 ;  /* 0x0000001a02567211 */ /* 0x000fe200078030ff */
[----:B------:R-:W-:Y:S01]  /*26c0*/  STL.64 [R1], R122 ;  /* 0x0000007a01007387 */ /* 0x000fe20000100a00 */
[----:B------:R-:W-:-:S02]  /*26d0*/  LEA.HI.X.SX32 R97, R71, R27, 0x2, P4 ;  /* 0x0000001b47617211 */ /* 0x000fc400020f16ff */
[-C--:B------:R-:W-:Y:S01]  /*26e0*/  IADD3 R84, P4, R84, R26.reuse, RZ ;  /* 0x0000001a54547210 */ /* 0x080fe20007f9e0ff */
[----:B------:R-:W-:Y:S01]  /*26f0*/  STL [R1+0x224], R23 ;  /* 0x0002241701007387 */ /* 0x000fe20000100800 */
[-C--:B------:R-:W-:Y:S02]  /*2700*/  LEA.HI.X.SX32 R87, R69, R27.reuse, 0x2, P0 ;  /* 0x0000001b45577211 */ /* 0x080fe400000f16ff */
[-C--:B------:R-:W-:Y:S01]  /*2710*/  IADD3 R82, P0, R82, R26.reuse, RZ ;  /* 0x0000001a52527210 */ /* 0x080fe20007f1e0ff */
[----:B------:R-:W-:Y:S01]  /*2720*/  STL [R1+0x220], R15 ;  /* 0x0002200f01007387 */ /* 0x000fe20000100800 */
[-C--:B------:R-:W-:Y:S02]  /*2730*/  LEA.HI.X.SX32 R85, R67, R27.reuse, 0x2, P4 ;  /* 0x0000001b43557211 */ /* 0x080fe400020f16ff */
[----:B------:R-:W-:Y:S01]  /*2740*/  IADD3 R80, P4, R80, R26, RZ ;  /* 0x0000001a50507210 */ /* 0x000fe20007f9e0ff */
[----:B------:R2:W-:Y:S01]  /*2750*/  STL [R1+0x21c], R6 ;  /* 0x00021c0601007387 */ /* 0x0005e20000100800 */
[----:B------:R-:W-:-:S02]  /*2760*/  LEA.HI.X.SX32 R83, R65, R27, 0x2, P0 ;  /* 0x0000001b41537211 */ /* 0x000fc400000f16ff */
[-C--:B------:R-:W-:Y:S01]  /*2770*/  IADD3 R70, P0, R70, R26.reuse, RZ ;  /* 0x0000001a46467210 */ /* 0x080fe20007f1e0ff */
[----:B------:R-:W-:Y:S01]  /*2780*/  STL [R1+0x218], R9 ;  /* 0x0002180901007387 */ /* 0x000fe20000100800 */
[-C--:B------:R-:W-:Y:S01]  /*2790*/  LEA.HI.X.SX32 R81, R48, R27.reuse, 0x2, P4 ;  /* 0x0000001b30517211 */ /* 0x080fe200020f16ff */
[----:B------:R-:W-:Y:S01]  /*27a0*/  IMAD R48, R2, 0xd0, RZ ;  /* 0x000000d002307824 */ /* 0x000fe200078e02ff */
[-C--:B------:R-:W-:Y:S01]  /*27b0*/  IADD3 R68, P4, R68, R26.reuse, RZ ;  /* 0x0000001a44447210 */ /* 0x080fe20007f9e0ff */
[----:B------:R3:W-:Y:S01]  /*27c0*/  STL [R1+0x214], R8 ;  /* 0x0002140801007387 */ /* 0x0007e20000100800 */
[-C--:B------:R-:W-:Y:S02]  /*27d0*/  LEA.HI.X.SX32 R71, R63, R27.reuse, 0x2, P0 ;  /* 0x0000001b3f477211 */ /* 0x080fe400000f16ff */
[----:B------:R-:W-:Y:S01]  /*27e0*/  IADD3 R66, P0, R66, R26, RZ ;  /* 0x0000001a42427210 */ /* 0x000fe20007f1e0ff */
[----:B------:R3:W-:Y:S01]  /*27f0*/  STL [R1+0x210], R4 ;  /* 0x0002100401007387 */ /* 0x0007e20000100800 */
[----:B------:R-:W-:-:S02]  /*2800*/  LEA.HI.X.SX32 R69, R61, R27, 0x2, P4 ;  /* 0x0000001b3d457211 */ /* 0x000fc400020f16ff */
[-C--:B------:R-:W-:Y:S01]  /*2810*/  IADD3 R64, P4, R64, R26.reuse, RZ ;  /* 0x0000001a40407210 */ /* 0x080fe20007f9e0ff */
[----:B------:R-:W-:Y:S01]  /*2820*/  STL [R1+0x20c], R7 ;  /* 0x00020c0701007387 */ /* 0x000fe20000100800 */
[-C--:B------:R-:W-:Y:S02]  /*2830*/  LEA.HI.X.SX32 R67, R45, R27.reuse, 0x2, P0 ;  /* 0x0000001b2d437211 */ /* 0x080fe400000f16ff */
[-C--:B------:R-:W-:Y:S01]  /*2840*/  IADD3 R44, P0, R44, R26.reuse, RZ ;  /* 0x0000001a2c2c7210 */ /* 0x080fe20007f1e0ff */
[----:B------:R-:W-:Y:S01]  /*2850*/  STL [R1+0x208], R0 ;  /* 0x0002080001007387 */ /* 0x000fe20000100800 */
[-C--:B------:R-:W-:Y:S01]  /*2860*/  LEA.HI.X.SX32 R65, R54, R27.reuse, 0x2, P4 ;  /* 0x0000001b36417211 */ /* 0x080fe200020f16ff */
[----:B------:R-:W-:Y:S01]  /*2870*/  IMAD R54, R2, 0xd4, RZ ;  /* 0x000000d402367824 */ /* 0x000fe200078e02ff */
[-C--:B------:R-:W-:Y:S02]  /*2880*/  IADD3 R60, P4, R60, R26.reuse, RZ ;  /* 0x0000001a3c3c7210 */ /* 0x080fe40007f9e0ff */
[----:B------:R-:W-:Y:S01]  /*2890*/  LEA.HI.X.SX32 R45, R58, R27, 0x2, P0 ;  /* 0x0000001b3a2d7211 */ /* 0x000fe200000f16ff */
[----:B------:R-:W-:Y:S01]  /*28a0*/  IMAD R58, R2, 0xd8, RZ ;  /* 0x000000d8023a7824 */ /* 0x000fe200078e02ff */
[----:B------:R-:W-:-:S02]  /*28b0*/  IADD3 R62, P0, R62, R26, RZ ;  /* 0x0000001a3e3e7210 */ /* 0x000fc40007f1e0ff */
[-C--:B------:R-:W-:Y:S02]  /*28c0*/  LEA.HI.X.SX32 R61, R57, R27.reuse, 0x2, P4 ;  /* 0x0000001b393d7211 */ /* 0x080fe400020f16ff */
[-C--:B------:R-:W-:Y:S02]  /*28d0*/  IADD3 R56, P4, R56, R26.reuse, RZ ;  /* 0x0000001a38387210 */ /* 0x080fe40007f9e0ff */
[-C--:B------:R-:W-:Y:S02]  /*28e0*/  LEA.HI.X.SX32 R63, R43, R27.reuse, 0x2, P0 ;  /* 0x0000001b2b3f7211 */ /* 0x080fe400000f16ff */
[-C--:B------:R-:W-:Y:S02]  /*28f0*/  IADD3 R42, P0, R42, R26.reuse, RZ ;  /* 0x0000001a2a2a7210 */ /* 0x080fe40007f1e0ff */
[----:B------:R-:W-:Y:S02]  /*2900*/  LEA.HI.X.SX32 R57, R39, R27, 0x2, P4 ;  /* 0x0000001b27397211 */ /* 0x000fe400020f16ff */
[----:B------:R-:W-:-:S02]  /*2910*/  IADD3 R38, P4, R38, R26, RZ ;  /* 0x0000001a26267210 */ /* 0x000fc40007f9e0ff */
[-C--:B------:R-:W-:Y:S02]  /*2920*/  LEA.HI.X.SX32 R43, R37, R27.reuse, 0x2, P0 ;  /* 0x0000001b252b7211 */ /* 0x080fe400000f16ff */
[-C--:B------:R-:W-:Y:S02]  /*2930*/  IADD3 R36, P0, R36, R26.reuse, RZ ;  /* 0x0000001a24247210 */ /* 0x080fe40007f1e0ff */
[-C--:B------:R-:W-:Y:S02]  /*2940*/  LEA.HI.X.SX32 R39, R35, R27.reuse, 0x2, P4 ;  /* 0x0000001b23277211 */ /* 0x080fe400020f16ff */
[-C--:B------:R-:W-:Y:S02]  /*2950*/  IADD3 R34, P4, R34, R26.reuse, RZ ;  /* 0x0000001a22227210 */ /* 0x080fe40007f9e0ff */
[----:B------:R-:W-:Y:S02]  /*2960*/  LEA.HI.X.SX32 R37, R53, R27, 0x2, P0 ;  /* 0x0000001b35257211 */ /* 0x000fe400000f16ff */
[----:B------:R-:W-:-:S02]  /*2970*/  LEA R20, P0, R2, R26, 0x7 ;  /* 0x0000001a02147211 */ /* 0x000fc400078038ff */
[-C--:B------:R-:W-:Y:S01]  /*2980*/  LEA.HI.X.SX32 R35, R40, R27.reuse, 0x2, P4 ;  /* 0x0000001b28237211 */ /* 0x080fe200020f16ff */
[----:B------:R-:W-:Y:S01]  /*2990*/  IMAD R40, R2, 0xdc, RZ ;  /* 0x000000dc02287824 */ /* 0x000fe200078e02ff */
        /* <DEDUP_REMOVED lines=10> */
[----:B------:R-:W-:-:S02]  /*2a40*/  IADD3 R120, P0, R120, R26, RZ ;  /* 0x0000001a78787210 */ /* 0x000fc40007f1e0ff */
[-C--:B------:R-:W-:Y:S01]  /*2a50*/  LEA.HI.X.SX32 R11, R32, R27.reuse, 0x2, P4 ;  /* 0x0000001b200b7211 */ /* 0x080fe200020f16ff */
[----:B------:R-:W-:Y:S01]  /*2a60*/  IMAD R32, R2, 0xe4, RZ ;  /* 0x000000e402207824 */ /* 0x000fe200078e02ff */
[-C--:B------:R-:W-:Y:S02]  /*2a70*/  IADD3 R118, P4, R118, R26.reuse, RZ ;  /* 0x0000001a76767210 */ /* 0x080fe40007f9e0ff */
[-C--:B------:R-:W-:Y:S02]  /*2a80*/  LEA.HI.X.SX32 R121, R51, R27.reuse, 0x2, P0 ;  /* 0x0000001b33797211 */ /* 0x080fe400000f16ff */
        /* <DEDUP_REMOVED lines=24> */
[----:B------:R-:W-:Y:S02]  /*2c10*/  LEA.HI.X.SX32 R79, R33, R27, 0x2, P0 ;  /* 0x0000001b214f7211 */ /* 0x000fe400000f16ff */
[----:B------:R-:W-:-:S02]  /*2c20*/  IADD3 R74, P0, R74, R26, RZ ;  /* 0x0000001a4a4a7210 */ /* 0x000fc40007f1e0ff */
[-C--:B------:R-:W-:Y:S01]  /*2c30*/  LEA.HI.X.SX32 R77, R3, R27.reuse, 0x2, P4 ;  /* 0x0000001b034d7211 */ /* 0x080fe200020f16ff */
[----:B-1----:R-:W-:Y:S01]  /*2c40*/  IMAD R3, R2, 0x3d, RZ ;  /* 0x0000003d02037824 */ /* 0x002fe200078e02ff */
[-C--:B------:R-:W-:Y:S02]  /*2c50*/  IADD3 R72, P4, R72, R26.reuse, RZ ;  /* 0x0000001a48487210 */ /* 0x080fe40007f9e0ff */
[-C--:B------:R-:W-:Y:S02]  /*2c60*/  LEA.HI.X.SX32 R75, R23, R27.reuse, 0x2, P0 ;  /* 0x0000001b174b7211 */ /* 0x080fe400000f16ff */
[-C--:B------:R-:W-:Y:S01]  /*2c70*/  IADD3 R48, P0, R48, R26.reuse, RZ ;  /* 0x0000001a30307210 */ /* 0x080fe20007f1e0ff */
[----:B------:R1:W-:Y:S01]  /*2c80*/  STL [R1+0x204], R3 ;  /* 0x0002040301007387 */ /* 0x0003e20000100800 */
[----:B------:R-:W-:Y:S02]  /*2c90*/  LEA.HI.X.SX32 R73, R15, R27, 0x2, P4 ;  /* 0x0000001b0f497211 */ /* 0x000fe400020f16ff */
[----:B------:R-:W-:-:S02]  /*2ca0*/  IADD3 R54, P4, R54, R26, RZ ;  /* 0x0000001a36367210 */ /* 0x000fc40007f9e0ff */
[-C--:B------:R-:W-:Y:S02]  /*2cb0*/  LEA.HI.X.SX32 R49, R31, R27.reuse, 0x2, P0 ;  /* 0x0000001b1f317211 */ /* 0x080fe400000f16ff */
[-C--:B------:R-:W-:Y:S02]  /*2cc0*/  IADD3 R58, P0, R58, R26.reuse, RZ ;  /* 0x0000001a3a3a7210 */ /* 0x080fe40007f1e0ff */
[-C--:B------:R-:W-:Y:S01]  /*2cd0*/  LEA.HI.X.SX32 R55, R6, R27.reuse, 0x2, P4 ;  /* 0x0000001b06377211 */ /* 0x080fe200020f16ff */
[----:B--2---:R-:W-:Y:S01]  /*2ce0*/  IMAD R6, R2, 0x3e, RZ ;  /* 0x0000003e02067824 */ /* 0x004fe200078e02ff */
[-C--:B------:R-:W-:Y:S02]  /*2cf0*/  IADD3 R40, P4, R40, R26.reuse, RZ ;  /* 0x0000001a28287210 */ /* 0x080fe40007f9e0ff */
[-C--:B------:R-:W-:Y:S02]  /*2d00*/  LEA.HI.X.SX32 R59, R9, R27.reuse, 0x2, P0 ;  /* 0x0000001b093b7211 */ /* 0x080fe400000f16ff */
[----:B------:R-:W-:Y:S01]  /*2d10*/  IADD3 R22, P0, R22, R26, RZ ;  /* 0x0000001a16167210 */ /* 0x000fe20007f1e0ff */
[----:B------:R2:W-:Y:S01]  /*2d20*/  STL [R1+0x200], R6 ;  /* 0x0002000601007387 */ /* 0x0005e20000100800 */
[----:B------:R-:W-:-:S02]  /*2d30*/  LEA.HI.X.SX32 R41, R8, R27, 0x2, P4 ;  /* 0x0000001b08297211 */ /* 0x000fc400020f16ff */
[-C--:B------:R-:W-:Y:S01]  /*2d40*/  IADD3 R32, P4, R32, R26.reuse, RZ ;  /* 0x0000001a20207210 */ /* 0x080fe20007f9e0ff */
[----:B----4-:R-:W-:Y:S01]  /*2d50*/  ULEA UR12, UR4, UR12, 0x18 ;  /* 0x0000000c040c7291 */ /* 0x010fe2000f8ec03f */
[-C--:B------:R-:W-:Y:S01]  /*2d60*/  LEA.HI.X.SX32 R23, R29, R27.reuse, 0x2, P0 ;  /* 0x0000001b1d177211 */ /* 0x080fe200000f16ff */
[----:B------:R-:W4:Y:S01]  /*2d70*/  LDL.64 R124, [R1+0x30] ;  /* 0x00003000017c7983 */ /* 0x000f220000100a00 */
[-C--:B------:R-:W-:Y:S02]  /*2d80*/  IADD3 R50, P0, R50, R26.reuse, RZ ;  /* 0x0000001a32327210 */ /* 0x080fe40007f1e0ff */
[-C--:B------:R-:W-:Y:S01]  /*2d90*/  LEA.HI.X.SX32 R33, R4, R27.reuse, 0x2, P4 ;  /* 0x0000001b04217211 */ /* 0x080fe200020f16ff */
[----:B---3--:R-:W3:Y:S01]  /*2da0*/  LDL.64 R8, [R1+0x28] ;  /* 0x0000280001087983 */ /* 0x008ee20000100a00 */
[----:B------:R-:W-:Y:S02]  /*2db0*/  IADD3 R46, P4, R46, R26, RZ ;  /* 0x0000001a2e2e7210 */ /* 0x000fe40007f9e0ff */
[----:B------:R-:W-:-:S02]  /*2dc0*/  LEA.HI.X.SX32 R51, R7, R27, 0x2, P0 ;  /* 0x0000001b07337211 */ /* 0x000fc400000f16ff */
[-C--:B------:R-:W-:Y:S02]  /*2dd0*/  IADD3 R30, P0, R30, R26.reuse, RZ ;  /* 0x0000001a1e1e7210 */ /* 0x080fe40007f1e0ff */
[-C--:B------:R-:W-:Y:S01]  /*2de0*/  LEA.HI.X.SX32 R47, R0, R27.reuse, 0x2, P4 ;  /* 0x0000001b002f7211 */ /* 0x080fe200020f16ff */
[----:B------:R-:W-:Y:S01]  /*2df0*/  IMAD R4, R2, 0xfc, RZ ;  /* 0x000000fc02047824 */ /* 0x000fe200078e02ff */
[-C--:B------:R-:W-:Y:S02]  /*2e00*/  IADD3 R24, P4, R24, R26.reuse, RZ ;  /* 0x0000001a18187210 */ /* 0x080fe40007f9e0ff */
[-C--:B------:R-:W-:Y:S02]  /*2e10*/  LEA.HI.X.SX32 R31, R13, R27.reuse, 0x2, P0 ;  /* 0x0000001b0d1f7211 */ /* 0x080fe400000f16ff */
[----:B------:R-:W-:Y:S02]  /*2e20*/  IADD3 R28, P0, R28, R26, RZ ;  /* 0x0000001a1c1c7210 */ /* 0x000fe40007f1e0ff */
[-C--:B------:R-:W-:Y:S01]  /*2e30*/  LEA.HI.X.SX32 R25, R3, R27.reuse, 0x2, P4 ;  /* 0x0000001b03197211 */ /* 0x080fe200020f16ff */
[----:B-1----:R-:W-:Y:S01]  /*2e40*/  IMAD R3, R2, 0x3f, RZ ;  /* 0x0000003f02037824 */ /* 0x002fe200078e02ff */
[----:B------:R-:W-:-:S02]  /*2e50*/  LEA.HI.X.SX32 R29, R6, R27, 0x2, P0 ;  /* 0x0000001b061d7211 */ /* 0x000fc400000f16ff */
[----:B--2---:R-:W-:-:S04]  /*2e60*/  IADD3 R6, P0, R4, R26, RZ ;  /* 0x0000001a04067210 */ /* 0x004fc80007f1e0ff */
[----:B------:R-:W-:Y:S01]  /*2e70*/  LEA.HI.X.SX32 R7, R3, R27, 0x2, P0 ;  /* 0x0000001b03077211 */ /* 0x000fe200000f16ff */
[----:B------:R-:W-:Y:S04]  /*2e80*/  STL [R1+0x1fc], R3 ;  /* 0x0001fc0301007387 */ /* 0x000fe80000100800 */
[----:B------:R1:W-:Y:S01]  /*2e90*/  STL.64 [R1+0xc0], R6 ;  /* 0x0000c00601007387 */ /* 0x0003e20000100a00 */
[----:B------:R-:W-:-:S03]  /*2ea0*/  ULDC.64 UR16, c[0x0][0x208] ;  /* 0x0000820000107ab9 */ /* 0x000fc60000000a00 */
[----:B------:R2:W-:Y:S01]  /*2eb0*/  STL.64 [R1+0x2e0], R26 ;  /* 0x0002e01a01007387 */ /* 0x0005e20000100a00 */
[----:B-1----:R-:W-:-:S05]  /*2ec0*/  VIADD R6, R14, UR12 ;  /* 0x0000000c0e067c36 */ /* 0x002fca0008000000 */
[----:B------:R-:W-:Y:S01]  /*2ed0*/  @!PT LDS RZ, [RZ] ;  /* 0x00000000fffff984 */ /* 0x000fe20000000800 */
[----:B------:R-:W-:Y:S01]  /*2ee0*/  @!PT LDS RZ, [RZ] ;  /* 0x00000000fffff984 */ /* 0x000fe20000000800 */
[----:B------:R-:W-:Y:S01]  /*2ef0*/  @!PT LDS RZ, [RZ] ;  /* 0x00000000fffff984 */ /* 0x000fe20000000800 */
[----:B------:R-:W-:Y:S04]  /*2f00*/  LDGSTS.E [R6], desc[UR16][R26.64], !P5 ;  /* 0x000000001a067fae */ /* 0x000fe8000e921850 */
[----:B--2---:R-:W2:Y:S01]  /*2f10*/  LDL.64 R26, [R1+0x38] ;  /* 0x00003800011a7983 */ /* 0x004ea20000100a00 */
[----:B------:R-:W-:-:S05]  /*2f20*/  VIADD R0, R12, 0xffffffde ;  /* 0xffffffde0c007836 */ /* 0x000fca0000000000 */
[----:B------:R-:W-:Y:S01]  /*2f30*/  ISETP.GE.U32.AND P4, PT, R0, 0x7fffff9f, PT ;  /* 0x7fffff9f0000780c */ /* 0x000fe20003f86070 */
[----:B------:R-:W-:-:S05]  /*2f40*/  VIADD R0, R12, 0xffffffdd ;  /* 0xffffffdd0c007836 */ /* 0x000fca0000000000 */
[----:B------:R-:W-:Y:S01]  /*2f50*/  ISETP.GE.U32.AND P0, PT, R0, 0x7fffff9e, PT ;  /* 0x7fffff9e0000780c */ /* 0x000fe20003f06070 */
[----:B------:R-:W-:-:S05]  /*2f60*/  VIADD R0, R12, 0xffffffdc ;  /* 0xffffffdc0c007836 */ /* 0x000fca0000000000 */
[----:B------:R-:W-:Y:S01]  /*2f70*/  ISETP.GE.U32.AND P5, PT, R0, 0x7fffff9d, PT ;  /* 0x7fffff9d0000780c */ /* 0x000fe20003fa6070 */
[----:B------:R-:W-:Y:S01]  /*2f80*/  VIADD R0, R12, 0xfffffffb ;  /* 0xfffffffb0c007836 */ /* 0x000fe20000000000 */
[----:B--2---:R-:W-:Y:S04]  /*2f90*/  LDGSTS.E [R6+0x4], desc[UR16][R26.64], !P6 ;  /* 0x000040001a067fae */ /* 0x004fe8000f121850 */
[----:B----4-:R-:W-:Y:S04]  /*2fa0*/  LDGSTS.E [R6+0x8], desc[UR16][R124.64], !P1 ;  /* 0x000080007c067fae */ /* 0x010fe8000c921850 */
[----:B---3--:R-:W-:Y:S04]  /*2fb0*/  LDGSTS.E [R6+0xc], desc[UR16][R8.64], !P2 ;  /* 0x0000c00008067fae */ /* 0x008fe8000d121850 */
[----:B------:R-:W2:Y:S04]  /*2fc0*/  LDL.64 R26, [R1+0x10] ;  /* 0x00001000011a7983 */ /* 0x000ea80000100a00 */
[----:B------:R-:W3:Y:S04]  /*2fd0*/  LDL.LU.64 R124, [R1+0x378] ;  /* 0x00037800017c7983 */ /* 0x000ee80000300a00 */
[----:B------:R-:W4:Y:S04]  /*2fe0*/  LDL.LU.64 R8, [R1+0x370] ;  /* 0x0003700001087983 */ /* 0x000f280000300a00 */
[----:B------:R-:W-:Y:S04]  /*2ff0*/  LDGSTS.E [R6+0x10000], desc[UR16][R20.64], !P3 ;  /* 0x1000000014067fae */ /* 0x000fe8000d921850 */
[----:B------:R1:W-:Y:S04]  /*3000*/  STL.64 [R1+0x2e8], R20 ;  /* 0x0002e81401007387 */ /* 0x0003e80000100a00 */
[----:B------:R-:W-:Y:S01]  /*3010*/  LDGSTS.E [R6+0x10004], desc[UR16][R52.64], !P4 ;  /* 0x1000400034067fae */ /* 0x000fe2000e121850 */
[----:B------:R-:W-:-:S03]  /*3020*/  ISETP.GE.U32.AND P6, PT, R0, 0x7fffffbc, PT ;  /* 0x7fffffbc0000780c */ /* 0x000fc60003fc6070 */
[----:B-1----:R-:W2:Y:S04]  /*3030*/  LDL.64 R20, [R1+0x18] ;  /* 0x0000180001147983 */ /* 0x002ea80000100a00 */
[----:B------:R1:W-:Y:S01]  /*3040*/  STL.64 [R1+0x2f0], R52 ;  /* 0x0002f03401007387 */ /* 0x0003e20000100a00 */
[----:B------:R-:W-:-:S03]  /*3050*/  LOP3.LUT R3, R14, 0x10, RZ, 0x3c, !PT ;  /* 0x000000100e037812 */ /* 0x000fc600078e3cff */
[----:B------:R-:W-:Y:S04]  /*3060*/  LDGSTS.E [R6+0x10008], desc[UR16][R18.64], !P0 ;  /* 0x1000800012067fae */ /* 0x000fe8000c121850 */
[----:B-1----:R-:W3:Y:S01]  /*3070*/  LDL.64 R52, [R1+0x20] ;  /* 0x0000200001347983 */ /* 0x002ee20000100a00 */
[----:B------:R-:W-:Y:S02]  /*3080*/  VIADD R0, R12, 0xfffffffa ;  /* 0xfffffffa0c007836 */ /* 0x000fe40000000000 */
[----:B------:R-:W-:Y:S01]  /*3090*/  VIADD R7, R3, UR12 ;  /* 0x0000000c03077c36 */ /* 0x000fe20008000000 */
[----:B------:R-:W-:Y:S02]  /*30a0*/  LDGSTS.E [R6+0x1000c], desc[UR16][R16.64], !P5 ;  /* 0x1000c00010067fae */ /* 0x000fe4000e921850 */
[----:B------:R-:W-:Y:S01]  /*30b0*/  ISETP.GE.U32.AND P1, PT, R0, 0x7fffffbb, PT ;  /* 0x7fffffbb0000780c */ /* 0x000fe20003f26070 */
[----:B------:R-:W-:-:S05]  /*30c0*/  VIADD R0, R12, 0xfffffff9 ;  /* 0xfffffff90c007836 */ /* 0x000fca0000000000 */
[----:B------:R-:W-:Y:S01]  /*30d0*/  ISETP.GE.U32.AND P2, PT, R0, 0x7fffffba, PT ;  /* 0x7fffffba0000780c */ /* 0x000fe20003f46070 */
[----:B------:R-:W-:-:S05]  /*30e0*/  VIADD R0, R12, 0xfffffff8 ;  /* 0xfffffff80c007836 */ /* 0x000fca0000000000 */
[----:B------:R-:W-:Y:S01]  /*30f0*/  ISETP.GE.U32.AND P3, PT, R0, 0x7fffffb9, PT ;  /* 0x7fffffb90000780c */ /* 0x000fe20003f66070 */
[----:B------:R-:W-:Y:S01]  /*3100*/  VIADD R0, R12, 0xffffffdb ;  /* 0xffffffdb0c007836 */ /* 0x000fe20000000000 */
[----:B------:R-:W-:Y:S04]  /*3110*/  STL.64 [R1+0x2f8], R18 ;  /* 0x0002f81201007387 */ /* 0x000fe80000100a00 */
[----:B------:R-:W-:Y:S01]  /*3120*/  ISETP.GE.U32.AND P4, PT, R0, 0x7fffff9c, PT ;  /* 0x7fffff9c0000780c */ /* 0x000fe20003f86070 */
[----:B------:R-:W-:Y:S01]  /*3130*/  VIADD R0, R12, 0xffffffda ;  /* 0xffffffda0c007836 */ /* 0x000fe20000000000 */
[----:B------:R-:W-:Y:S04]  /*3140*/  STL.64 [R1+0x300], R16 ;  /* 0x0003001001007387 */ /* 0x000fe80000100a00 */
[----:B------:R-:W-:Y:S01]  /*3150*/  ISETP.GE.U32.AND P0, PT, R0, 0x7fffff9b, PT ;  /* 0x7fffff9b0000780c */ /* 0x000fe20003f06070 */
[----:B------:R-:W-:-:S05]  /*3160*/  VIADD R0, R12, 0xffffffd9 ;  /* 0xffffffd90c007836 */ /* 0x000fca0000000000 */
[----:B------:R-:W-:Y:S01]  /*3170*/  ISETP.GE.U32.AND P5, PT, R0, 0x7fffff9a, PT ;  /* 0x7fffff9a0000780c */ /* 0x000fe20003fa6070 */
[----:B------:R-:W-:Y:S01]  /*3180*/  VIADD R0, R12, 0xffffffd8 ;  /* 0xffffffd80c007836 */ /* 0x000fe20000000000 */
[----:B------:R-:W-:Y:S01]  /*3190*/  LOP3.LUT R3, R14, 0x20, RZ, 0x3c, !PT ;  /* 0x000000200e037812 */ /* 0x000fe200078e3cff */
[----:B------:R-:W-:Y:S01]  /*31a0*/  VIADD R4, R12, 0x3f ;  /* 0x0000003f0c047836 */ /* 0x000fe20000000000 */
[----:B---3--:R-:W-:Y:S04]  /*31b0*/  LDGSTS.E [R7], desc[UR16][R52.64], !P6 ;  /* 0x0000000034077fae */ /* 0x008fe8000f121850 */
[----:B--2---:R-:W-:Y:S04]  /*31c0*/  LDGSTS.E [R7+0x4], desc[UR16][R20.64], !P1 ;  /* 0x0000400014077fae */ /* 0x004fe8000c921850 */
[----:B------:R-:W-:Y:S04]  /*31d0*/  LDGSTS.E [R7+0x8], desc[UR16][R26.64], !P2 ;  /* 0x000080001a077fae */ /* 0x000fe8000d121850 */
[----:B----4-:R1:W-:Y:S01]  /*31e0*/  LDGSTS.E [R7+0xc], desc[UR16][R8.64], !P3 ;  /* 0x0000c00008077fae */ /* 0x0103e2000d921850 */
[----:B------:R-:W-:-:S03]  /*31f0*/  ISETP.GE.U32.AND P6, PT, R0, 0x7fffff99, PT ;  /* 0x7fffff990000780c */ /* 0x000fc60003fc6070 */
[----:B------:R-:W2:Y:S01]  /*3200*/  LDL.LU R9, [R1+0x368] ;  /* 0x0003680001097983 */ /* 0x000ea20000300800 */
[----:B------:R-:W-:-:S03]  /*3210*/  VIADD R0, R12, 0xfffffff7 ;  /* 0xfffffff70c007836 */ /* 0x000fc60000000000 */
[----:B------:R-:W-:Y:S02]  /*3220*/  LDGSTS.E [R7+0x10000], desc[UR16][R106.64], !P4 ;  /* 0x100000006a077fae */ /* 0x000fe4000e121850 */
[----:B------:R-:W-:Y:S01]  /*3230*/  ISETP.GE.U32.AND P1, PT, R0, 0x7fffffb8, PT ;  /* 0x7fffffb80000780c */ /* 0x000fe20003f26070 */
[----:B------:R-:W-:Y:S01]  /*3240*/  VIADD R0, R12, 0xfffffff6 ;  /* 0xfffffff60c007836 */ /* 0x000fe20000000000 */
[----:B------:R-:W-:Y:S04]  /*3250*/  LDGSTS.E [R7+0x10004], desc[UR16][R10.64], !P0 ;  /* 0x100040000a077fae */ /* 0x000fe8000c121850 */
[----:B------:R-:W-:Y:S01]  /*3260*/  ISETP.GE.U32.AND P2, PT, R0, 0x7fffffb7, PT ;  /* 0x7fffffb70000780c */ /* 0x000fe20003f46070 */
[----:B------:R-:W-:Y:S01]  /*3270*/  VIADD R0, R12, 0xfffffff5 ;  /* 0xfffffff50c007836 */ /* 0x000fe20000000000 */
[----:B------:R-:W-:Y:S04]  /*3280*/  LDGSTS.E [R7+0x10008], desc[UR16][R120.64], !P5 ;  /* 0x1000800078077fae */ /* 0x000fe8000e921850 */
[----:B------:R-:W-:Y:S01]  /*3290*/  ISETP.GE.U32.AND P3, PT, R0, 0x7fffffb6, PT ;  /* 0x7fffffb60000780c */ /* 0x000fe20003f66070 */
[----:B------:R-:W-:Y:S01]  /*32a0*/  VIADD R0, R12, 0xfffffff4 ;  /* 0xfffffff40c007836 */ /* 0x000fe20000000000 */
[----:B------:R-:W-:Y:S04]  /*32b0*/  LDGSTS.E [R7+0x1000c], desc[UR16][R118.64], !P6 ;  /* 0x1000c00076077fae */ /* 0x000fe8000f121850 */
[----:B------:R-:W-:Y:S01]  /*32c0*/  ISETP.GE.U32.AND P4, PT, R0, 0x7fffffb5, PT ;  /* 0x7fffffb50000780c */ /* 0x000fe20003f86070 */
[----:B------:R-:W-:-:S05]  /*32d0*/  VIADD R0, R12, 0xffffffd7 ;  /* 0xffffffd70c007836 */ /* 0x000fca0000000000 */
[----:B------:R-:W-:Y:S01]  /*32e0*/  ISETP.GE.U32.AND P0, PT, R0, 0x7fffff98, PT ;  /* 0x7fffff980000780c */ /* 0x000fe20003f06070 */
[----:B------:R-:W-:-:S05]  /*32f0*/  VIADD R0, R12, 0xffffffd6 ;  /* 0xffffffd60c007836 */ /* 0x000fca0000000000 */
[----:B------:R-:W-:Y:S01]  /*3300*/  ISETP.GE.U32.AND P5, PT, R0, 0x7fffff97, PT ;  /* 0x7fffff970000780c */ /* 0x000fe20003fa6070 */
[----:B------:R-:W-:Y:S02]  /*3310*/  VIADD R0, R12, 0xffffffd5 ;  /* 0xffffffd50c007836 */ /* 0x000fe40000000000 */
[----:B-1----:R-:W-:-:S03]  /*3320*/  VIADD R8, R3, UR12 ;  /* 0x0000000c03087c36 */ /* 0x002fc60008000000 */
[----:B------:R-:W-:Y:S01]  /*3330*/  ISETP.GE.U32.AND P6, PT, R0, 0x7fffff96, PT ;  /* 0x7fffff960000780c */ /* 0x000fe20003fc6070 */
[----:B------:R-:W-:Y:S01]  /*3340*/  VIADD R0, R12, 0xffffffd4 ;  /* 0xffffffd40c007836 */ /* 0x000fe20000000000 */
[----:B------:R1:W-:Y:S04]  /*3350*/  LDGSTS.E [R8], desc[UR16][R122.64], !P1 ;  /* 0x000000007a087fae */ /* 0x0003e8000c921850 */
        /* <DEDUP_REMOVED lines=17> */
[----:B------:R-:W-:Y:S01]  /*3470*/  LDGSTS.E [R8+0x10008], desc[UR16][R108.64], !P6 ;  /* 0x100080006c087fae */ /* 0x000fe2000f121850 */
[----:B------:R-:W-:-:S03]  /*3480*/  LOP3.LUT R3, R14, 0x30, RZ, 0x3c, !PT ;  /* 0x000000300e037812 */ /* 0x000fc600078e3cff */
[----:B------:R-:W-:Y:S01]  /*3490*/  ISETP.GE.U32.AND P6, PT, R0, 0x7fffff93, PT ;  /* 0x7fffff930000780c */ /* 0x000fe20003fc6070 */
[----:B------:R-:W-:Y:S01]  /*34a0*/  VIADD R0, R12, 0xffffffd1 ;  /* 0xffffffd10c007836 */ /* 0x000fe20000000000 */
[----:B------:R-:W-:Y:S01]  /*34b0*/  LDGSTS.E [R8+0x1000c], desc[UR16][R104.64], !P1 ;  /* 0x1000c00068087fae */ /* 0x000fe2000c921850 */
[----:B------:R-:W-:-:S03]  /*34c0*/  VIADD R13, R3, UR12 ;  /* 0x0000000c030d7c36 */ /* 0x000fc60008000000 */
[----:B------:R-:W-:Y:S01]  /*34d0*/  ISETP.GE.U32.AND P1, PT, R0, 0x7fffff92, PT ;  /* 0x7fffff920000780c */ /* 0x000fe20003f26070 */
[----:B------:R-:W-:Y:S01]  /*34e0*/  VIADD R0, R12, 0xffffffd0 ;  /* 0xffffffd00c007836 */ /* 0x000fe20000000000 */
[----:B------:R-:W-:Y:S04]  /*34f0*/  LDGSTS.E [R13], desc[UR16][R102.64], !P2 ;  /* 0x00000000660d7fae */ /* 0x000fe8000d121850 */
        /* <DEDUP_REMOVED lines=31> */
[----:B------:R-:W-:Y:S04]  /*36f0*/  STL.64 [R1+0x308], R106 ;  /* 0x0003086a01007387 */ /* 0x000fe80000100a00 */
[----:B------:R-:W-:Y:S04]  /*3700*/  STL.64 [R1+0x310], R10 ;  /* 0x0003100a01007387 */ /* 0x000fe80000100a00 */
[----:B------:R-:W-:Y:S01]  /*3710*/  LDGSTS.E [R15+0x8], desc[UR16][R82.64], !P0 ;  /* 0x00008000520f7fae */ /* 0x000fe2000c121850 */
[----:B------:R-:W-:Y:S01]  /*3720*/  ISETP.GE.U32.AND P0, PT, R0, 0x7fffffab, PT ;  /* 0x7fffffab0000780c */ /* 0x000fe20003f06070 */
[----:B------:R-:W-:-:S02]  /*3730*/  VIADD R0, R12, 0xffffffe9 ;  /* 0xffffffe90c007836 */ /* 0x000fc40000000000 */
[----:B------:R-:W-:Y:S04]  /*3740*/  STL.64 [R1+0x318], R120 ;  /* 0x0003187801007387 */ /* 0x000fe80000100a00 */
[----:B------:R-:W-:Y:S04]  /*3750*/  STL.64 [R1+0x328], R6 ;  /* 0x0003280601007387 */ /* 0x000fe80000100a00 */
[----:B------:R-:W-:Y:S04]  /*3760*/  STL.64 [R1+0x320], R118 ;  /* 0x0003207601007387 */ /* 0x000fe80000100a00 */
[----:B------:R-:W-:Y:S04]  /*3770*/  STL.64 [R1+0x330], R124 ;  /* 0x0003307c01007387 */ /* 0x000fe80000100a00 */
        /* <DEDUP_REMOVED lines=8> */
[----:B------:R3:W-:Y:S04]  /*3800*/  STL.64 [R1+0x360], R104 ;  /* 0x0003606801007387 */ /* 0x0007e80000100a00 */
[----:B------:R4:W-:Y:S04]  /*3810*/  STL [R1+0x104], R4 ;  /* 0x0001040401007387 */ /* 0x0009e80000100800 */
[----:B------:R-:W-:Y:S01]  /*3820*/  LDGSTS.E [R15+0x10000], desc[UR16][R78.64], !P6 ;  /* 0x100000004e0f7fae */ /* 0x000fe2000f121850 */
[----:B------:R-:W-:Y:S01]  /*3830*/  ISETP.GE.U32.AND P6, PT, R0, 0x7fffffa9, PT ;  /* 0x7fffffa90000780c */ /* 0x000fe20003fc6070 */
[----:B------:R-:W-:-:S02]  /*3840*/  VIADD R0, R12, 0xffffffcb ;  /* 0xffffffcb0c007836 */ /* 0x000fc40000000000 */
[----:B---3--:R-:W3:Y:S04]  /*3850*/  LDL.64 R104, [R1+0xc0] ;  /* 0x0000c00001687983 */ /* 0x008ee80000100a00 */
[----:B------:R-:W-:Y:S01]  /*3860*/  LDGSTS.E [R15+0x10004], desc[UR16][R76.64], !P1 ;  /* 0x100040004c0f7fae */ /* 0x000fe2000c921850 */
[----:B------:R-:W-:Y:S01]  /*3870*/  ISETP.GE.U32.AND P1, PT, R0, 0x7fffff8c, PT ;  /* 0x7fffff8c0000780c */ /* 0x000fe20003f26070 */
[----:B------:R-:W-:Y:S02]  /*3880*/  VIADD R0, R12, 0xffffffca ;  /* 0xffffffca0c007836 */ /* 0x000fe40000000000 */
[----:B------:R-:W-:Y:S01]  /*3890*/  LDGSTS.E [R15+0x10008], desc[UR16][R74.64], !P2 ;  /* 0x100080004a0f7fae */ /* 0x000fe2000d121850 */
[----:B------:R-:W-:Y:S02]  /*38a0*/  LOP3.LUT R3, R14, 0x50, RZ, 0x3c, !PT ;  /* 0x000000500e037812 */ /* 0x000fe400078e3cff */
[----:B------:R-:W-:Y:S01]  /*38b0*/  ISETP.GE.U32.AND P2, PT, R0, 0x7fffff8b, PT ;  /* 0x7fffff8b0000780c */ /* 0x000fe20003f46070 */
[----:B------:R-:W-:Y:S01]  /*38c0*/  VIADD R0, R12, 0xffffffc9 ;  /* 0xffffffc90c007836 */ /* 0x000fe20000000000 */
[----:B------:R-:W-:Y:S01]  /*38d0*/  LDGSTS.E [R15+0x1000c], desc[UR16][R72.64], !P3 ;  /* 0x1000c000480f7fae */ /* 0x000fe2000d921850 */
[----:B-1----:R-:W-:-:S03]  /*38e0*/  VIADD R122, R3, UR12 ;  /* 0x0000000c037a7c36 */ /* 0x002fc60008000000 */
        /* <DEDUP_REMOVED lines=47> */
[----:B------:R-:W-:Y:S04]  /*3be0*/  LDGSTS.E [R123+0x10008], desc[UR16][R50.64], !P4 ;  /* 0x10008000327b7fae */ /* 0x000fe8000e121850 */
[----:B------:R-:W-:Y:S01]  /*3bf0*/  LDGSTS.E [R123+0x1000c], desc[UR16][R46.64], !P0 ;  /* 0x1000c0002e7b7fae */ /* 0x000fe2000c121850 */
[----:B------:R-:W-:Y:S01]  /*3c00*/  ISETP.GT.AND P0, PT, R4, 0x3f, PT ;  /* 0x0000003f0400780c */ /* 0x000fe20003f04270 */
[----:B----4-:R-:W-:Y:S01]  /*3c10*/  VIADD R4, R3, UR12 ;  /* 0x0000000c03047c36 */ /* 0x010fe20008000000 */
[----:B------:R-:W-:Y:S01]  /*3c20*/  ISETP.GE.U32.AND P4, PT, R0, 0x7fffff83, PT ;  /* 0x7fffff830000780c */ /* 0x000fe20003f86070 */
[----:B------:R-:W-:Y:S01]  /*3c30*/  VIADD R0, R12, 0xffffffc1 ;  /* 0xffffffc10c007836 */ /* 0x000fe20000000000 */
[----:B------:R-:W4:Y:S04]  /*3c40*/  LDL.64 R108, [R1+0xb8] ;  /* 0x0000b800016c7983 */ /* 0x000f280000100a00 */
[----:B------:R-:W-:Y:S01]  /*3c50*/  LDGSTS.E [R4], desc[UR16][R42.64], !P5 ;  /* 0x000000002a047fae */ /* 0x000fe2000e921850 */
[----:B------:R-:W-:-:S02]  /*3c60*/  ISETP.GE.U32.AND P5, PT, R0, 0x7fffff82, PT ;  /* 0x7fffff820000780c */ /* 0x000fc40003fa6070 */
[----:B------:R-:W-:Y:S01]  /*3c70*/  SEL R0, RZ, 0x4, !P0 ;  /* 0x00000004ff007807 */ /* 0x000fe20004000000 */
[----:B------:R-:W-:Y:S01]  /*3c80*/  LDGSTS.E [R4+0x4], desc[UR16][R38.64], !P6 ;  /* 0x0000400026047fae */ /* 0x000fe2000f121850 */
[----:B--2---:R-:W-:-:S03]  /*3c90*/  ISETP.GE.AND P0, PT, R9, R12, PT ;  /* 0x0000000c0900720c */ /* 0x004fc60003f06270 */
[----:B------:R-:W-:Y:S01]  /*3ca0*/  LDGSTS.E [R4+0x8], desc[UR16][R36.64], !P1 ;  /* 0x0000800024047fae */ /* 0x000fe2000c921850 */
[----:B------:R-:W-:-:S03]  /*3cb0*/  SEL R0, R0, RZ, !P0 ;  /* 0x000000ff00007207 */ /* 0x000fc60004000000 */
[----:B------:R-:W-:Y:S01]  /*3cc0*/  LDGSTS.E [R4+0xc], desc[UR16][R34.64], !P2 ;  /* 0x0000c00022047fae */ /* 0x000fe2000d121850 */
[----:B------:R-:W-:Y:S02]  /*3cd0*/  ISETP.NE.U32.AND P0, PT, R0, RZ, PT ;  /* 0x000000ff0000720c */ /* 0x000fe40003f05070 */
[----:B------:R-:W1:Y:S01]  /*3ce0*/  LDC R0, c[0x0][0x230] ;  /* 0x00008c00ff007b82 */ /* 0x000e620000000800 */
[----:B------:R-:W-:Y:S04]  /*3cf0*/  LDGSTS.E [R4+0x10000], desc[UR16][R30.64], !P3 ;  /* 0x100000001e047fae */ /* 0x000fe8000d921850 */
[----:B------:R-:W-:Y:S01]  /*3d00*/  LDGSTS.E [R4+0x10004], desc[UR16][R24.64], !P4 ;  /* 0x1000400018047fae */ /* 0x000fe2000e121850 */
[----:B------:R-:W-:Y:S02]  /*3d10*/  VIADD R9, R12, 0xffffffc0 ;  /* 0xffffffc00c097836 */ /* 0x000fe40000000000 */
[----:B------:R-:W2:Y:S01]  /*3d20*/  LDC R12, c[0x0][0x230] ;  /* 0x00008c00ff0c7b82 */ /* 0x000ea20000000800 */
[----:B------:R-:W-:Y:S04]  /*3d30*/  LDGSTS.E [R4+0x10008], desc[UR16][R28.64], !P5 ;  /* 0x100080001c047fae */ /* 0x000fe8000e921850 */
[----:B------:R-:W2:Y:S04]  /*3d40*/  LDL.64 R110, [R1+0xb0] ;  /* 0x0000b000016e7983 */ /* 0x000ea80000100a00 */
[----:B------:R-:W2:Y:S04]  /*3d50*/  LDL.64 R112, [R1+0xa8] ;  /* 0x0000a80001707983 */ /* 0x000ea80000100a00 */
[----:B------:R-:W2:Y:S01]  /*3d60*/  LDL.64 R114, [R1+0xa0] ;  /* 0x0000a00001727983 */ /* 0x000ea20000100a00 */
[----:B-1----:R-:W-:-:S03]  /*3d70*/  VIADD R3, R0, 0xffffffbf ;  /* 0xffffffbf00037836 */ /* 0x002fc60000000000 */
[----:B------:R-:W2:Y:S01]  /*3d80*/  LDL.64 R116, [R1+0x98] ;  /* 0x0000980001747983 */ /* 0x000ea20000100a00 */
[----:B------:R-:W1:Y:S03]  /*3d90*/  LDC R0, c[0x0][0x230] ;  /* 0x00008c00ff007b82 */ /* 0x000e660000000800 */
[----:B------:R-:W2:Y:S04]  /*3da0*/  LDL.64 R124, [R1+0x90] ;  /* 0x00009000017c7983 */ /* 0x000ea80000100a00 */
[----:B------:R-:W2:Y:S04]  /*3db0*/  LDL.64 R6, [R1+0x88] ;  /* 0x0000880001067983 */ /* 0x000ea80000100a00 */
[----:B------:R-:W2:Y:S04]  /*3dc0*/  LDL.64 R118, [R1+0x80] ;  /* 0x0000800001767983 */ /* 0x000ea80000100a00 */
[----:B------:R-:W2:Y:S04]  /*3dd0*/  LDL.64 R120, [R1+0x78] ;  /* 0x0000780001787983 */ /* 0x000ea80000100a00 */
[----:B------:R-:W2:Y:S04]  /*3de0*/  LDL.64 R10, [R1+0x70] ;  /* 0x00007000010a7983 */ /* 0x000ea80000100a00 */
[----:B------:R-:W2:Y:S01]  /*3df0*/  LDL.64 R106, [R1+0x68] ;  /* 0x00006800016a7983 */ /* 0x000ea20000100a00 */
[----:B-1----:R-:W-:-:S03]  /*3e00*/  VIADD R0, R0, 0xffffffbe ;  /* 0xffffffbe00007836 */ /* 0x002fc60000000000 */
[----:B------:R-:W2:Y:S02]  /*3e10*/  LDL.64 R16, [R1+0x60] ;  /* 0x0000600001107983 */ /* 0x000ea40000100a00 */
[----:B------:R-:W-:Y:S02]  /*3e20*/  ISETP.GE.U32.AND P1, PT, R0, 0x7fffff7f, PT ;  /* 0x7fffff7f0000780c */ /* 0x000fe40003f26070 */
[----:B------:R-:W1:Y:S01]  /*3e30*/  LDC R0, c[0x0][0x230] ;  /* 0x00008c00ff007b82 */ /* 0x000e620000000800 */
[----:B------:R-:W2:Y:S04]  /*3e40*/  LDL.64 R18, [R1+0x58] ;  /* 0x0000580001127983 */ /* 0x000ea80000100a00 */
[----:B------:R-:W2:Y:S04]  /*3e50*/  LDL.64 R52, [R1+0x50] ;  /* 0x0000500001347983 */ /* 0x000ea80000100a00 */
[----:B------:R-:W2:Y:S04]  /*3e60*/  LDL.64 R20, [R1+0x48] ;  /* 0x0000480001147983 */ /* 0x000ea80000100a00 */
[----:B------:R-:W2:Y:S01]  /*3e70*/  LDL.64 R26, [R1+0x40] ;  /* 0x00004000011a7983 */ /* 0x000ea20000100a00 */
[----:B-1----:R-:W-:-:S05]  /*3e80*/  VIADD R0, R0, 0xffffffbd ;  /* 0xffffffbd00007836 */ /* 0x002fca0000000000 */
[----:B------:R-:W-:Y:S02]  /*3e90*/  ISETP.GE.U32.AND P2, PT, R0, 0x7fffff7e, PT ;  /* 0x7fffff7e0000780c */ /* 0x000fe40003f46070 */
[----:B------:R-:W1:Y:S02]  /*3ea0*/  LDC R0, c[0x0][0x230] ;  /* 0x00008c00ff007b82 */ /* 0x000e640000000800 */
[----:B-1----:R-:W-:-:S05]  /*3eb0*/  VIADD R0, R0, 0xffffffbc ;  /* 0xffffffbc00007836 */ /* 0x002fca0000000000 */
[----:B------:R-:W-:Y:S02]  /*3ec0*/  ISETP.GE.U32.AND P3, PT, R0, 0x7fffff7d, PT ;  /* 0x7fffff7d0000780c */ /* 0x000fe40003f66070 */
[----:B------:R-:W1:Y:S01]  /*3ed0*/  LDC R0, c[0x0][0x230] ;  /* 0x00008c00ff007b82 */ /* 0x000e620000000800 */
[----:B------:R-:W-:Y:S01]  /*3ee0*/  ISETP.GE.U32.AND P5, PT, R9, 0x7fffff81, PT ;  /* 0x7fffff810900780c */ /* 0x000fe20003fa6070 */
[----:B-1----:R-:W-:-:S05]  /*3ef0*/  VIADD R0, R0, 0xffffffbb ;  /* 0xffffffbb00007836 */ /* 0x002fca0000000000 */
[----:B------:R-:W-:Y:S02]  /*3f00*/  ISETP.GE.U32.AND P4, PT, R0, 0x7fffff7c, PT ;  /* 0x7fffff7c0000780c */ /* 0x000fe40003f86070 */
[----:B------:R-:W1:Y:S05]  /*3f10*/  LDC R0, c[0x0][0x230] ;  /* 0x00008c00ff007b82 */ /* 0x000e6a0000000800 */
[----:B---3--:R-:W-:Y:S04]  /*3f20*/  LDGSTS.E [R4+0x1000c], desc[UR16][R104.64], !P5 ;  /* 0x1000c00068047fae */ /* 0x008fe8000e921850 */
[----:B------:R-:W0:Y:S01]  /*3f30*/  LDGDEPBAR ;  /* 0x00000000000079af */ /* 0x000e220000000000 */
[----:B-1----:R-:W-:-:S05]  /*3f40*/  VIADD R0, R0, 0xffffffba ;  /* 0xffffffba00007836 */ /* 0x002fca0000000000 */
[----:B------:R-:W-:Y:S01]  /*3f50*/  ISETP.GE.U32.AND P5, PT, R0, 0x7fffff7b, PT ;  /* 0x7fffff7b0000780c */ /* 0x000fe20003fa6070 */
[----:B------:R-:W3:Y:S04]  /*3f60*/  LDL.LU.64 R104, [R1+0x360] ;  /* 0x0003600001687983 */ /* 0x000ee80000300a00 */
[----:B------:R-:W4:Y:S02]  /*3f70*/  LDL R0, [R1+0x1cc] ;  /* 0x0001cc0001007983 */ /* 0x000f240000100800 */
[----:B----4-:R-:W-:-:S05]  /*3f80*/  VIADD R0, R0, UR12 ;  /* 0x0000000c00007c36 */ /* 0x010fca0008000000 */
[----:B------:R-:W-:Y:S04]  /*3f90*/  LDGSTS.E [R0+0x60000], desc[UR16][R108.64], P0 ;  /* 0x600000006c007fae */ /* 0x000fe80008121850 */
[----:B--2---:R-:W-:Y:S04]  /*3fa0*/  LDGSTS.E [R0+0x60400], desc[UR16][R110.64], P0 ;  /* 0x604000006e007fae */ /* 0x004fe80008121850 */
[----:B------:R-:W-:Y:S04]  /*3fb0*/  LDGSTS.E [R0+0x60800], desc[UR16][R112.64], P0 ;  /* 0x6080000070007fae */ /* 0x000fe80008121850 */
[----:B------:R-:W2:Y:S04]  /*3fc0*/  LDL.LU.64 R108, [R1+0x358] ;  /* 0x00035800016c7983 */ /* 0x000ea80000300a00 */
[----:B------:R-:W4:Y:S04]  /*3fd0*/  LDL.LU.64 R110, [R1+0x350] ;  /* 0x00035000016e7983 */ /* 0x000f280000300a00 */
[----:B------:R-:W3:Y:S04]  /*3fe0*/  LDL.LU.64 R112, [R1+0x348] ;  /* 0x0003480001707983 */ /* 0x000ee80000300a00 */
[----:B------:R-:W-:Y:S04]  /*3ff0*/  LDGSTS.E [R0+0x60c00], desc[UR16][R114.64], P0 ;  /* 0x60c0000072007fae */ /* 0x000fe80008121850 */
[----:B------:R-:W-:Y:S04]  /*4000*/  LDGSTS.E [R0+0x61000], desc[UR16][R116.64], P0 ;  /* 0x6100000074007fae */ /* 0x000fe80008121850 */
        /* <DEDUP_REMOVED lines=13> */
[----:B------:R-:W4:Y:S04]  /*40e0*/  LDL.LU.64 R10, [R1+0x310] ;  /* 0x00031000010a7983 */ /* 0x000f280000300a00 */
[----:B------:R-:W3:Y:S04]  /*40f0*/  LDL.LU.64 R106, [R1+0x308] ;  /* 0x00030800016a7983 */ /* 0x000ee80000300a00 */
[----:B------:R-:W4:Y:S04]  /*4100*/  LDL.LU.64 R16, [R1+0x300] ;  /* 0x0003000001107983 */ /* 0x000f280000300a00 */
[----:B------:R-:W-:Y:S04]  /*4110*/  LDGSTS.E [R0+0x63000], desc[UR16][R18.64], P0 ;  /* 0x6300000012007fae */ /* 0x000fe80008121850 */
[----:B------:R-:W-:Y:S04]  /*4120*/  LDGSTS.E [R0+0x63400], desc[UR16][R52.64], P0 ;  /* 0x6340000034007fae */ /* 0x000fe80008121850 */
[----:B------:R-:W-:Y:S04]  /*4130*/  LDGSTS.E [R0+0x63800], desc[UR16][R20.64], P0 ;  /* 0x6380000014007fae */ /* 0x000fe80008121850 */
[----:B------:R-:W3:Y:S04]  /*4140*/  LDL.LU.64 R18, [R1+0x2f8] ;  /* 0x0002f80001127983 */ /* 0x000ee80000300a00 */
[----:B------:R-:W4:Y:S04]  /*4150*/  LDL.LU.64 R52, [R1+0x2f0] ;  /* 0x0002f00001347983 */ /* 0x000f280000300a00 */
[----:B------:R-:W3:Y:S04]  /*4160*/  LDL.LU.64 R20, [R1+0x2e8] ;  /* 0x0002e80001147983 */ /* 0x000ee80000300a00 */
[----:B------:R1:W-:Y:S04]  /*4170*/  LDGSTS.E [R0+0x63c00], desc[UR16][R26.64], P0 ;  /* 0x63c000001a007fae */ /* 0x0003e80008121850 */
[----:B------:R-:W0:Y:S04]  /*4180*/  LDGDEPBAR ;  /* 0x00000000000079af */ /* 0x000e280000000000 */
[----:B------:R-:W1:Y:S01]  /*4190*/  LDL.LU.64 R26, [R1+0x2e0] ;  /* 0x0002e000011a7983 */ /* 0x000e620000300a00 */
[----:B------:R-:W-:Y:S01]  /*41a0*/  VIADD R12, R12, 0xffffffb9 ;  /* 0xffffffb90c0c7836 */ /* 0x000fe20000000000 */
[----:B------:R-:W-:Y:S01]  /*41b0*/  BAR.SYNC.DEFER_BLOCKING 0x0 ;  /* 0x0000000000007b1d */ /* 0x000fe20000010000 */
[----:B------:R-:W-:-:S03]  /*41c0*/  ISETP.GE.U32.AND P0, PT, R3, 0x7fffff80, PT ;  /* 0x7fffff800300780c */ /* 0x000fc60003f06070 */
[----:B------:R-:W-:Y:S01]  /*41d0*/  ISETP.GE.U32.AND P6, PT, R12, 0x7fffff7a, PT ;  /* 0x7fffff7a0c00780c */ /* 0x000fe20003fc6070 */
[----:B------:R-:W-:Y:S01]  /*41e0*/  IMAD.SHL.U32 R12, R2, 0x40, RZ ;  /* 0x00000040020c7824 */ /* 0x000fe200078e00ff */
[----:B------:R-:W4:Y:S03]  /*41f0*/  LDL.LU R3, [R1+0x2d8] ;  /* 0x0002d80001037983 */ /* 0x000f260000300800 */
[----:B-1----:R-:W-:-:S05]  /*4200*/  IMAD.WIDE R26, R12, 0x4, R26 ;  /* 0x000000040c1a7825 */ /* 0x002fca00078e021a */
[----:B------:R-:W-:Y:S01]  /*4210*/  @!PT LDS RZ, [RZ] ;  /* 0x00000000fffff984 */ /* 0x000fe20000000800 */
[----:B------:R-:W-:Y:S01]  /*4220*/  @!PT LDS RZ, [RZ] ;  /* 0x00000000fffff984 */ /* 0x000fe20000000800 */
[----:B------:R-:W-:Y:S01]  /*4230*/  @!PT LDS RZ, [RZ] ;  /* 0x00000000fffff984 */ /* 0x000fe20000000800 */
[----:B--2---:R1:W-:Y:S02]  /*4240*/  LDGSTS.E [R6+0x20000], desc[UR16][R26.64], !P0 ;  /* 0x200000001a067fae */ /* 0x0043e4000c121850 */
[----:B-1----:R-:W1:Y:S02]  /*4250*/  LDC R27, c[0x0][0x230] ;  /* 0x00008c00ff1b7b82 */ /* 0x002e640000000800 */
[----:B-1----:R-:W-:-:S05]  /*4260*/  VIADD R26, R27, 0xffffffb8 ;  /* 0xffffffb81b1a7836 */ /* 0x002fca0000000000 */
[----:B------:R-:W-:Y:S02]  /*4270*/  ISETP.GE.U32.AND P0, PT, R26, 0x7fffff79, PT ;  /* 0x7fffff791a00780c */ /* 0x000fe40003f06070 */
[----:B------:R-:W2:Y:S02]  /*4280*/  LDL.LU.64 R26, [R1+0x38] ;  /* 0x00003800011a7983 */ /* 0x000ea40000300a00 */
[----:B--2---:R-:W-:-:S05]  /*4290*/  IMAD.WIDE R26, R12, 0x4, R26 ;  /* 0x000000040c1a7825 */ /* 0x004fca00078e021a */
[----:B------:R1:W-:Y:S02]  /*42a0*/  LDGSTS.E [R6+0x20004], desc[UR16][R26.64], !P1 ;  /* 0x200040001a067fae */ /* 0x0003e4000c921850 */
        /* <DEDUP_REMOVED lines=9> */
[----:B------:R-:W2:Y:S01]  /*4340*/  LDL.LU.64 R26, [R1+0x28] ;  /* 0x00002800011a7983 */ /* 0x000ea20000300a00 */
[----:B---3--:R-:W-:-:S04]  /*4350*/  IMAD.WIDE R20, R12, 0x4, R20 ;  /* 0x000000040c147825 */ /* 0x008fc800078e0214 */
[----:B----4-:R-:W-:-:S04]  /*4360*/  IMAD.WIDE R52, R12, 0x4, R52 ;  /* 0x000000040c347825 */ /* 0x010fc800078e0234 */
[----:B------:R-:W-:-:S04]  /*4370*/  IMAD.WIDE R18, R12, 0x4, R18 ;  /* 0x000000040c127825 */ /* 0x000fc800078e0212 */
[----:B------:R-:W-:-:S04]  /*4380*/  IMAD.WIDE R16, R12, 0x4, R16 ;  /* 0x000000040c107825 */ /* 0x000fc800078e0210 */
[----:B--2---:R-:W-:-:S05]  /*4390*/  IMAD.WIDE R26, R12, 0x4, R26 ;  /* 0x000000040c1a7825 */ /* 0x004fca00078e021a */
[----:B------:R1:W-:Y:S02]  /*43a0*/  LDGSTS.E [R6+0x2000c], desc[UR16][R26.64], !P3 ;  /* 0x2000c0001a067fae */ /* 0x0003e4000d921850 */
[----:B-1----:R-:W1:Y:S02]  /*43b0*/  LDC R27, c[0x0][0x230] ;  /* 0x00008c00ff1b7b82 */ /* 0x002e640000000800 */
[----:B-1----:R-:W-:-:S05]  /*43c0*/  VIADD R26, R27, 0xffffff9f ;  /* 0xffffff9f1b1a7836 */ /* 0x002fca0000000000 */
[----:B------:R-:W-:Y:S02]  /*43d0*/  ISETP.GE.U32.AND P3, PT, R26, 0x7fffff60, PT ;  /* 0x7fffff601a00780c */ /* 0x000fe40003f66070 */
[----:B------:R-:W1:Y:S11]  /*43e0*/  LDC R26, c[0x0][0x230] ;  /* 0x00008c00ff1a7b82 */ /* 0x000e760000000800 */
[----:B------:R1:W-:Y:S02]  /*43f0*/  LDGSTS.E [R6+0x30000], desc[UR16][R20.64], !P3 ;  /* 0x3000000014067fae */ /* 0x0003e4000d921850 */
[----:B-1----:R-:W-:-:S02]  /*4400*/  VIADD R20, R26, 0xffffff9e ;  /* 0xffffff9e1a147836 */ /* 0x002fc40000000000 */
[----:B------:R-:W2:Y:S03]  /*4410*/  LDL.LU.64 R26, [R1+0x18] ;  /* 0x00001800011a7983 */ /* 0x000ea60000300a00 */
[----:B------:R-:W-:Y:S02]  /*4420*/  ISETP.GE.U32.AND P3, PT, R20, 0x7fffff5f, PT ;  /* 0x7fffff5f1400780c */ /* 0x000fe40003f66070 */
[----:B------:R-:W1:Y:S11]  /*4430*/  LDC R20, c[0x0][0x230] ;  /* 0x00008c00ff147b82 */ /* 0x000e760000000800 */
[----:B------:R-:W-:Y:S04]  /*4440*/  LDGSTS.E [R6+0x30004], desc[UR16][R52.64], !P3 ;  /* 0x3000400034067fae */ /* 0x000fe8000d921850 */
[----:B------:R-:W3:Y:S01]  /*4450*/  LDL.LU.64 R52, [R1+0x8] ;  /* 0x0000080001347983 */ /* 0x000ee20000300a00 */
[----:B-1----:R-:W-:-:S05]  /*4460*/  VIADD R20, R20, 0xffffff9d ;  /* 0xffffff9d14147836 */ /* 0x002fca0000000000 */
[----:B------:R-:W-:Y:S02]  /*4470*/  ISETP.GE.U32.AND P3, PT, R20, 0x7fffff5e, PT ;  /* 0x7fffff5e1400780c */ /* 0x000fe40003f66070 */
[----:B------:R-:W1:Y:S11]  /*4480*/  LDC R20, c[0x0][0x230] ;  /* 0x00008c00ff147b82 */ /* 0x000e760000000800 */
[----:B------:R1:W-:Y:S02]  /*4490*/  LDGSTS.E [R6+0x30008], desc[UR16][R18.64], !P3 ;  /* 0x3000800012067fae */ /* 0x0003e4000d921850 */
[----:B-1----:R-:W-:-:S02]  /*44a0*/  VIADD R18, R20, 0xffffff9c ;  /* 0xffffff9c14127836 */ /* 0x002fc40000000000 */
[----:B------:R-:W4:Y:S03]  /*44b0*/  LDL.LU.64 R20, [R1+0x10] ;  /* 0x0000100001147983 */ /* 0x000f260000300a00 */
[----:B------:R-:W-:Y:S02]  /*44c0*/  ISETP.GE.U32.AND P3, PT, R18, 0x7fffff5d, PT ;  /* 0x7fffff5d1200780c */ /* 0x000fe40003f66070 */
[----:B------:R-:W1:Y:S11]  /*44d0*/  LDC R18, c[0x0][0x230] ;  /* 0x00008c00ff127b82 */ /* 0x000e760000000800 */
[----:B------:R1:W-:Y:S04]  /*44e0*/  LDGSTS.E [R6+0x3000c], desc[UR16][R16.64], !P3 ;  /* 0x3000c00010067fae */ /* 0x0003e8000d921850 */
[----:B------:R-:W2:Y:S01]  /*44f0*/  LDL.LU.64 R16, [R1+0x20] ;  /* 0x0000200001107983 */ /* 0x000ea20000300a00 */
[----:B-1----:R-:W-:-:S05]  /*4500*/  VIADD R6, R18, 0xffffffb5 ;  /* 0xffffffb512067836 */ /* 0x002fca0000000000 */
[----:B------:R-:W-:Y:S02]  /*4510*/  ISETP.GE.U32.AND P3, PT, R6, 0x7fffff76, PT ;  /* 0x7fffff760600780c */ /* 0x000fe40003f66070 */
[----:B------:R-:W1:Y:S02]  /*4520*/  LDC R6, c[0x0][0x230] ;  /* 0x00008c00ff067b82 */ /* 0x000e640000000800 */
[----:B-1----:R-:W-:Y:S02]  /*4530*/  VIADD R6, R6, 0xffffffb4 ;  /* 0xffffffb406067836 */ /* 0x002fe40000000000 */
[----:B------:R-:W-:-:S04]  /*4540*/  IMAD.WIDE R106, R12, 0x4, R106 ;  /* 0x000000040c6a7825 */ /* 0x000fc800078e026a */
[----:B------:R-:W-:-:S04]  /*4550*/  IMAD.WIDE R10, R12, 0x4, R10 ;  /* 0x000000040c0a7825 */ /* 0x000fc800078e020a */
[----:B--2---:R-:W-:-:S05]  /*4560*/  IMAD.WIDE R16, R12, 0x4, R16 ;  /* 0x000000040c107825 */ /* 0x004fca00078e0210 */
[----:B------:R1:W-:Y:S02]  /*4570*/  LDGSTS.E [R7+0x20000], desc[UR16][R16.64], !P4 ;  /* 0x2000000010077fae */ /* 0x0003e4000e121850 */
[----:B-1----:R-:W-:Y:S02]  /*4580*/  IMAD.WIDE R16, R12, 0x4, R26 ;  /* 0x000000040c107825 */ /* 0x002fe400078e021a */
[----:B------:R-:W2:Y:S01]  /*4590*/  LDL.LU.64 R26, [R1] ;  /* 0x00000000011a7983 */ /* 0x000ea20000300a00 */
[----:B------:R-:W-:Y:S02]  /*45a0*/  ISETP.GE.U32.AND P4, PT, R6, 0x7fffff75, PT ;  /* 0x7fffff750600780c */ /* 0x000fe40003f86070 */
[----:B------:R-:W1:Y:S01]  /*45b0*/  LDC R6, c[0x0][0x230] ;  /* 0x00008c00ff067b82 */ /* 0x000e620000000800 */
[----:B------:R4:W-:Y:S01]  /*45c0*/  LDGSTS.E [R7+0x20004], desc[UR16][R16.64], !P5 ;  /* 0x2000400010077fae */ /* 0x0009e2000e921850 */
[----:B-1----:R-:W-:-:S05]  /*45d0*/  VIADD R6, R6, 0xffffffb3 ;  /* 0xffffffb306067836 */ /* 0x002fca0000000000 */
[----:B------:R-:W-:Y:S02]  /*45e0*/  ISETP.GE.U32.AND P5, PT, R6, 0x7fffff74, PT ;  /* 0x7fffff740600780c */ /* 0x000fe40003fa6070 */
[----:B------:R-:W1:Y:S01]  /*45f0*/  LDC R6, c[0x0][0x230] ;  /* 0x00008c00ff067b82 */ /* 0x000e620000000800 */
[----:B----4-:R-:W-:-:S05]  /*4600*/  IMAD.WIDE R16, R12, 0x4, R20 ;  /* 0x000000040c107825 */ /* 0x010fca00078e0214 */
[----:B------:R3:W-:Y:S01]  /*4610*/  LDGSTS.E [R7+0x20008], desc[UR16][R16.64], !P6 ;  /* 0x2000800010077fae */ /* 0x0007e2000f121850 */
[----:B-1----:R-:W-:-:S05]  /*4620*/  VIADD R6, R6, 0xffffffb2 ;  /* 0xffffffb206067836 */ /* 0x002fca0000000000 */
[----:B------:R-:W-:Y:S02]  /*4630*/  ISETP.GE.U32.AND P6, PT, R6, 0x7fffff73, PT ;  /* 0x7fffff730600780c */ /* 0x000fe40003fc6070 */
[----:B------:R-:W1:Y:S01]  /*4640*/  LDC R6, c[0x0][0x230] ;  /* 0x00008c00ff067b82 */ /* 0x000e620000000800 */
[----:B---3--:R-:W-:-:S05]  /*4650*/  IMAD.WIDE R16, R12, 0x4, R52 ;  /* 0x000000040c107825 */ /* 0x008fca00078e0234 */
[----:B------:R3:W-:Y:S01]  /*4660*/  LDGSTS.E [R7+0x2000c], desc[UR16][R16.64], !P0 ;  /* 0x2000c00010077fae */ /* 0x0007e2000c121850 */
[----:B------:R-:W-:-:S04]  /*4670*/  IMAD.WIDE R120, R12, 0x4, R120 ;  /* 0x000000040c787825 */ /* 0x000fc800078e0278 */
[----:B------:R-:W-:-:S04]  /*4680*/  IMAD.WIDE R118, R12, 0x4, R118 ;  /* 0x000000040c767825 */ /* 0x000fc800078e0276 */
[----:B------:R-:W-:Y:S01]  /*4690*/  IMAD.WIDE R124, R12, 0x4, R124 ;  /* 0x000000040c7c7825 */ /* 0x000fe200078e027c */
[----:B---3--:R-:W3:Y:S03]  /*46a0*/  LDC R16, c[0x0][0x230] ;  /* 0x00008c00ff107b82 */ /* 0x008ee60000000800 */
[----:B-1----:R-:W-:Y:S02]  /*46b0*/  VIADD R6, R6, 0xffffff9b ;  /* 0xffffff9b06067836 */ /* 0x002fe40000000000 */
[----:B------:R-:W-:-:S03]  /*46c0*/  IMAD.WIDE R116, R12, 0x4, R116 ;  /* 0x000000040c747825 */ /* 0x000fc600078e0274 */
[----:B------:R-:W1:Y:S01]  /*46d0*/  LDC R17, c[0x0][0x230] ;  /* 0x00008c00ff117b82 */ /* 0x000e620000000800 */
[----:B------:R-:W-:-:S07]  /*46e0*/  ISETP.GE.U32.AND P0, PT, R6, 0x7fffff5c, PT ;  /* 0x7fffff5c0600780c */ /* 0x000fce0003f06070 */
[----:B------:R-:W4:Y:S06]  /*46f0*/  LDC R6, c[0x0][0x230] ;  /* 0x00008c00ff067b82 */ /* 0x000f2c0000000800 */
[----:B------:R-:W-:Y:S01]  /*4700*/  LDGSTS.E [R7+0x30000], desc[UR16][R106.64], !P0 ;  /* 0x300000006a077fae */ /* 0x000fe2000c121850 */
[----:B----4-:R-:W-:-:S05]  /*4710*/  VIADD R6, R6, 0xffffff9a ;  /* 0xffffff9a06067836 */ /* 0x010fca0000000000 */
[----:B------:R-:W-:Y:S02]  /*4720*/  ISETP.GE.U32.AND P0, PT, R6, 0x7fffff5b, PT ;  /* 0x7fffff5b0600780c */ /* 0x000fe40003f06070 */
[----:B------:R-:W4:Y:S11]  /*4730*/  LDC R6, c[0x0][0x230] ;  /* 0x00008c00ff067b82 */ /* 0x000f360000000800 */
[----:B------:R3:W-:Y:S01]  /*4740*/  LDGSTS.E [R7+0x30004], desc[UR16][R10.64], !P0 ;  /* 0x300040000a077fae */ /* 0x0007e2000c121850 */
[----:B------:R-:W-:-:S04]  /*4750*/  IMAD.WIDE R114, R12, 0x4, R114 ;  /* 0x000000040c727825 */ /* 0x000fc800078e0272 */
[----:B------:R-:W-:-:S04]  /*4760*/  IMAD.WIDE R112, R12, 0x4, R112 ;  /* 0x000000040c707825 */ /* 0x000fc800078e0270 */
[----:B------:R-:W-:Y:S01]  /*4770*/  IMAD.WIDE R110, R12, 0x4, R110 ;  /* 0x000000040c6e7825 */ /* 0x000fe200078e026e */
[----:B---3--:R-:W3:Y:S03]  /*4780*/  LDC R10, c[0x0][0x230] ;  /* 0x00008c00ff0a7b82 */ /* 0x008ee60000000800 */
[----:B----4-:R-:W-:-:S05]  /*4790*/  VIADD R6, R6, 0xffffff99 ;  /* 0xffffff9906067836 */ /* 0x010fca0000000000 */
[----:B------:R-:W-:Y:S02]  /*47a0*/  ISETP.GE.U32.AND P0, PT, R6, 0x7fffff5a, PT ;  /* 0x7fffff5a0600780c */ /* 0x000fe40003f06070 */
[----:B------:R-:W4:Y:S01]  /*47b0*/  LDC R6, c[0x0][0x230] ;  /* 0x00008c00ff067b82 */ /* 0x000f220000000800 */
[----:B------:R-:W-:-:S04]  /*47c0*/  IMAD.WIDE R108, R12, 0x4, R108 ;  /* 0x000000040c6c7825 */ /* 0x000fc800078e026c */
[----:B------:R-:W-:-:S03]  /*47d0*/  IMAD.WIDE R104, R12, 0x4, R104 ;  /* 0x000000040c687825 */ /* 0x000fc600078e0268 */
[----:B------:R-:W1:Y:S03]  /*47e0*/  LDC R11, c[0x0][0x230] ;  /* 0x00008c00ff0b7b82 */ /* 0x000e660000000800 */
[----:B------:R-:W-:Y:S01]  /*47f0*/  LDGSTS.E [R7+0x30008], desc[UR16][R120.64], !P0 ;  /* 0x3000800078077fae */ /* 0x000fe2000c121850 */
[----:B----4-:R-:W-:-:S05]  /*4800*/  VIADD R6, R6, 0xffffff98 ;  /* 0xffffff9806067836 */ /* 0x010fca0000000000 */
[----:B------:R-:W-:Y:S02]  /*4810*/  ISETP.GE.U32.AND P0, PT, R6, 0x7fffff59, PT ;  /* 0x7fffff590600780c */ /* 0x000fe40003f06070 */
[----:B------:R-:W4:Y:S11]  /*4820*/  LDC R6, c[0x0][0x230] ;  /* 0x00008c00ff067b82 */ /* 0x000f360000000800 */
[----:B------:R2:W-:Y:S01]  /*4830*/  LDGSTS.E [R7+0x3000c], desc[UR16][R118.64], !P0 ;  /* 0x3000c00076077fae */ /* 0x0005e2000c121850 */
[----:B----4-:R-:W-:-:S05]  /*4840*/  VIADD R6, R6, 0xffffffb1 ;  /* 0xffffffb106067836 */ /* 0x010fca0000000000 */
[----:B------:R-:W-:Y:S01]  /*4850*/  ISETP.GE.U32.AND P0, PT, R6, 0x7fffff72, PT ;  /* 0x7fffff720600780c */ /* 0x000fe20003f06070 */
[----:B--2---:R-:W-:-:S05]  /*4860*/  IMAD.WIDE R6, R12, 0x4, R26 ;  /* 0x000000040c067825 */ /* 0x004fca00078e021a */
[----:B------:R2:W-:Y:S04]  /*4870*/  LDGSTS.E [R8+0x20000], desc[UR16][R6.64], !P1 ;  /* 0x2000000006087fae */ /* 0x0005e8000c921850 */
[----:B------:R-:W-:Y:S04]  /*4880*/  LDGSTS.E [R8+0x20004], desc[UR16][R124.64], !P2 ;  /* 0x200040007c087fae */ /* 0x000fe8000d121850 */
[----:B------:R-:W-:Y:S01]  /*4890*/  LDGSTS.E [R8+0x20008], desc[UR16][R116.64], !P3 ;  /* 0x2000800074087fae */ /* 0x000fe2000d921850 */
[----:B--2---:R-:W2:Y:S03]  /*48a0*/  LDC R6, c[0x0][0x230] ;  /* 0x00008c00ff067b82 */ /* 0x004ea60000000800 */
[----:B------:R-:W-:Y:S01]  /*48b0*/  LDGSTS.E [R8+0x2000c], desc[UR16][R114.64], !P4 ;  /* 0x2000c00072087fae */ /* 0x000fe2000e121850 */
[----:B------:R-:W-:-:S04]  /*48c0*/  IMAD.WIDE R102, R12, 0x4, R102 ;  /* 0x000000040c667825 */ /* 0x000fc800078e0266 */
[----:B------:R-:W-:-:S04]  /*48d0*/  IMAD.WIDE R100, R12, 0x4, R100 ;  /* 0x000000040c647825 */ /* 0x000fc800078e0264 */
[----:B------:R-:W-:-:S04]  /*48e0*/  IMAD.WIDE R98, R12, 0x4, R98 ;  /* 0x000000040c627825 */ /* 0x000fc800078e0262 */
[----:B---3--:R-:W-:Y:S02]  /*48f0*/  VIADD R10, R10, 0xffffffb0 ;  /* 0xffffffb00a0a7836 */ /* 0x008fe40000000000 */
[----:B------:R-:W-:-:S04]  /*4900*/  IMAD.WIDE R96, R12, 0x4, R96 ;  /* 0x000000040c607825 */ /* 0x000fc800078e0260 */
        /* <DEDUP_REMOVED lines=11> */
[----:B------:R-:W-:Y:S01]  /*49c0*/  IMAD.WIDE R72, R12, 0x4, R72 ;  /* 0x000000040c487825 */ /* 0x000fe200078e0248 */
[----:B------:R-:W3:Y:S01]  /*49d0*/  S2R R27, SR_TID.X ;  /* 0x00000000001b7919 */ /* 0x000ee20000002100 */
[----:B------:R-:W4:Y:S02]  /*49e0*/  LDC R7, c[0x0][0x230] ;  /* 0x00008c00ff077b82 */ /* 0x000f240000000800 */
[----:B--2---:R-:W-:-:S05]  /*49f0*/  VIADD R6, R6, 0xffffffaf ;  /* 0xffffffaf06067836 */ /* 0x004fca0000000000 */
[----:B------:R-:W-:Y:S02]  /*4a00*/  ISETP.GE.U32.AND P2, PT, R6, 0x7fffff70, PT ;  /* 0x7fffff700600780c */ /* 0x000fe40003f46070 */
[----:B------:R-:W2:Y:S02]  /*4a10*/  LDC R6, c[0x0][0x230] ;  /* 0x00008c00ff067b82 */ /* 0x000ea40000000800 */
[----:B--2---:R-:W-:-:S05]  /*4a20*/  VIADD R6, R6, 0xffffffae ;  /* 0xffffffae06067836 */ /* 0x004fca0000000000 */
[----:B------:R-:W-:Y:S02]  /*4a30*/  ISETP.GE.U32.AND P3, PT, R6, 0x7fffff6f, PT ;  /* 0x7fffff6f0600780c */ /* 0x000fe40003f66070 */
[----:B------:R-:W2:Y:S02]  /*4a40*/  LDC R6, c[0x0][0x230] ;  /* 0x00008c00ff067b82 */ /* 0x000ea40000000800 */
[----:B--2---:R-:W-:-:S05]  /*4a50*/  VIADD R6, R6, 0xffffff97 ;  /* 0xffffff9706067836 */ /* 0x004fca0000000000 */
[----:B------:R-:W-:Y:S02]  /*4a60*/  ISETP.GE.U32.AND P4, PT, R6, 0x7fffff58, PT ;  /* 0x7fffff580600780c */ /* 0x000fe40003f86070 */
[----:B------:R-:W2:Y:S11]  /*4a70*/  LDC R6, c[0x0][0x230] ;  /* 0x00008c00ff067b82 */ /* 0x000eb60000000800 */
[----:B------:R-:W-:Y:S01]  /*4a80*/  LDGSTS.E [R8+0x30000], desc[UR16][R112.64], !P4 ;  /* 0x3000000070087fae */ /* 0x000fe2000e121850 */
        /* <DEDUP_REMOVED lines=11> */
[----:B------:R1:W-:Y:S04]  /*4b40*/  LDGSTS.E [R8+0x3000c], desc[UR16][R104.64], !P4 ;  /* 0x3000c00068087fae */ /* 0x0003e8000e121850 */
[----:B------:R-:W-:Y:S04]  /*4b50*/  LDGSTS.E [R13+0x20000], desc[UR16][R102.64], !P5 ;  /* 0x20000000660d7fae */ /* 0x000fe8000e921850 */
[----:B------:R-:W-:Y:S04]  /*4b60*/  LDGSTS.E [R13+0x20004], desc[UR16][R100.64], !P6 ;  /* 0x20004000640d7fae */ /* 0x000fe8000f121850 */
[----:B------:R-:W-:Y:S01]  /*4b70*/  LDGSTS.E [R13+0x20008], desc[UR16][R98.64], !P0 ;  /* 0x20008000620d7fae */ /* 0x000fe2000c121850 */
[----:B--2---:R-:W-:Y:S01]  /*4b80*/  VIADD R6, R6, 0xffffffad ;  /* 0xffffffad06067836 */ /* 0x004fe20000000000 */
[----:B------:R-:W-:Y:S01]  /*4b90*/  ISETP.GE.U32.AND P1, PT, R10, 0x7fffff71, PT ;  /* 0x7fffff710a00780c */ /* 0x000fe20003f26070 */
[----:B------:R-:W-:-:S04]  /*4ba0*/  IMAD.WIDE R70, R12, 0x4, R70 ;  /* 0x000000040c467825 */ /* 0x000fc800078e0246 */
[----:B------:R-:W-:Y:S01]  /*4bb0*/  IMAD.WIDE R68, R12, 0x4, R68 ;  /* 0x000000040c447825 */ /* 0x000fe200078e0244 */
[----:B------:R-:W-:Y:S01]  /*4bc0*/  ISETP.GE.U32.AND P4, PT, R6, 0x7fffff6e, PT ;  /* 0x7fffff6e0600780c */ /* 0x000fe20003f86070 */
[----:B------:R-:W2:Y:S06]  /*4bd0*/  LDC R10, c[0x0][0x230] ;  /* 0x00008c00ff0a7b82 */ /* 0x000eac0000000800 */
[----:B------:R-:W-:Y:S02]  /*4be0*/  LDGSTS.E [R13+0x2000c], desc[UR16][R96.64], !P1 ;  /* 0x2000c000600d7fae */ /* 0x000fe4000c921850 */
[----:B------:R-:W4:Y:S01]  /*4bf0*/  LDC R6, c[0x0][0x230] ;  /* 0x00008c00ff067b82 */ /* 0x000f220000000800 */
[----:B------:R-:W-:Y:S01]  /*4c00*/  IMAD.WIDE R66, R12, 0x4, R66 ;  /* 0x000000040c427825 */ /* 0x000fe200078e0242 */
[----:B---3--:R-:W-:-:S03]  /*4c10*/  LOP3.LUT R27, R27, 0x3f, RZ, 0xc0, !PT ;  /* 0x0000003f1b1b7812 */ /* 0x008fc600078ec0ff */
[----:B------:R-:W-:-:S03]  /*4c20*/  IMAD.WIDE R64, R12, 0x4, R64 ;  /* 0x000000040c407825 */ /* 0x000fc600078e0240 */
[----:B-1----:R-:W1:Y:S01]  /*4c30*/  LDC R8, c[0x0][0x230] ;  /* 0x00008c00ff087b82 */ /* 0x002e620000000800 */
[----:B----4-:R-:W-:-:S05]  /*4c40*/  VIADD R6, R6, 0xffffffac ;  /* 0xffffffac06067836 */ /* 0x010fca0000000000 */
[----:B------:R-:W-:Y:S02]  /*4c50*/  ISETP.GE.U32.AND P5, PT, R6, 0x7fffff6d, PT ;  /* 0x7fffff6d0600780c */ /* 0x000fe40003fa6070 */
[----:B------:R-:W3:Y:S02]  /*4c60*/  LDC R6, c[0x0][0x230] ;  /* 0x00008c00ff067b82 */ /* 0x000ee40000000800 */
[----:B---3--:R-:W-:-:S05]  /*4c70*/  VIADD R6, R6, 0xffffffab ;  /* 0xffffffab06067836 */ /* 0x008fca0000000000 */
[----:B------:R-:W-:Y:S02]  /*4c80*/  ISETP.GE.U32.AND P6, PT, R6, 0x7fffff6c, PT ;  /* 0x7fffff6c0600780c */ /* 0x000fe40003fc6070 */
[----:B------:R-:W3:Y:S02]  /*4c90*/  LDC R6, c[0x0][0x230] ;  /* 0x00008c00ff067b82 */ /* 0x000ee40000000800 */
[----:B---3--:R-:W-:-:S05]  /*4ca0*/  VIADD R6, R6, 0xffffffaa ;  /* 0xffffffaa06067836 */ /* 0x008fca0000000000 */
[----:B------:R-:W-:Y:S02]  /*4cb0*/  ISETP.GE.U32.AND P0, PT, R6, 0x7fffff6b, PT ;  /* 0x7fffff6b0600780c */ /* 0x000fe40003f06070 */
[----:B------:R-:W3:Y:S02]  /*4cc0*/  LDC R6, c[0x0][0x230] ;  /* 0x00008c00ff067b82 */ /* 0x000ee40000000800 */
[----:B---3--:R-:W-:-:S05]  /*4cd0*/  VIADD R6, R6, 0xffffff93 ;  /* 0xffffff9306067836 */ /* 0x008fca0000000000 */
[----:B------:R-:W-:Y:S02]  /*4ce0*/  ISETP.GE.U32.AND P1, PT, R6, 0x7fffff54, PT ;  /* 0x7fffff540600780c */ /* 0x000fe40003f26070 */
[----:B------:R-:W3:Y:S11]  /*4cf0*/  LDC R6, c[0x0][0x230] ;  /* 0x00008c00ff067b82 */ /* 0x000ef60000000800 */
[----:B------:R-:W-:Y:S01]  /*4d00*/  LDGSTS.E [R13+0x30000], desc[UR16][R94.64], !P1 ;  /* 0x300000005e0d7fae */ /* 0x000fe2000c921850 */
        /* <DEDUP_REMOVED lines=11> */
[----:B------:R4:W-:Y:S04]  /*4dc0*/  LDGSTS.E [R13+0x3000c], desc[UR16][R88.64], !P1 ;  /* 0x3000c000580d7fae */ /* 0x0009e8000c921850 */
[----:B------:R-:W-:Y:S04]  /*4dd0*/  LDGSTS.E [R15+0x20000], desc[UR16][R86.64], !P2 ;  /* 0x20000000560f7fae */ /* 0x000fe8000d121850 */
[----:B------:R-:W-:Y:S04]  /*4de0*/  LDGSTS.E [R15+0x20004], desc[UR16][R84.64], !P3 ;  /* 0x20004000540f7fae */ /* 0x000fe8000d921850 */
[----:B------:R-:W-:Y:S01]  /*4df0*/  LDGSTS.E [R15+0x20008], desc[UR16][R82.64], !P4 ;  /* 0x20008000520f7fae */ /* 0x000fe2000e121850 */
[----:B---3--:R-:W-:Y:S01]  /*4e00*/  VIADD R6, R6, 0xffffffa9 ;  /* 0xffffffa906067836 */ /* 0x008fe20000000000 */
[----:B----4-:R-:W3:Y:S02]  /*4e10*/  LDC R13, c[0x0][0x230] ;  /* 0x00008c00ff0d7b82 */ /* 0x010ee40000000800 */
[----:B------:R-:W-:Y:S02]  /*4e20*/  LDGSTS.E [R15+0x2000c], desc[UR16][R80.64], !P5 ;  /* 0x2000c000500f7fae */ /* 0x000fe4000e921850 */
[----:B------:R-:W-:-:S04]  /*4e30*/  ISETP.GE.U32.AND P1, PT, R6, 0x7fffff6a, PT ;  /* 0x7fffff6a0600780c */ /* 0x000fc80003f26070 */
[----:B------:R-:W4:Y:S02]  /*4e40*/  LDC R6, c[0x0][0x230] ;  /* 0x00008c00ff067b82 */ /* 0x000f240000000800 */
[----:B----4-:R-:W-:-:S05]  /*4e50*/  VIADD R6, R6, 0xffffffa8 ;  /* 0xffffffa806067836 */ /* 0x010fca0000000000 */
[----:B------:R-:W-:Y:S02]  /*4e60*/  ISETP.GE.U32.AND P2, PT, R6, 0x7fffff69, PT ;  /* 0x7fffff690600780c */ /* 0x000fe40003f46070 */
        /* <DEDUP_REMOVED lines=9> */
[----:B------:R-:W4:Y:S11]  /*4f00*/  LDC R6, c[0x0][0x230] ;  /* 0x00008c00ff067b82 */ /* 0x000f360000000800 */
[----:B------:R-:W-:Y:S01]  /*4f10*/  LDGSTS.E [R15+0x30000], desc[UR16][R78.64], !P5 ;  /* 0x300000004e0f7fae */ /* 0x000fe2000e921850 */
        /* <DEDUP_REMOVED lines=11> */
[----:B------:R2:W-:Y:S04]  /*4fd0*/  LDGSTS.E [R15+0x3000c], desc[UR16][R72.64], !P5 ;  /* 0x3000c000480f7fae */ /* 0x0005e8000e921850 */
[----:B------:R-:W-:Y:S01]  /*4fe0*/  LDGSTS.E [R122+0x20000], desc[UR16][R70.64], !P6 ;  /* 0x20000000467a7fae */ /* 0x000fe2000f121850 */
[----:B------:R-:W-:-:S03]  /*4ff0*/  IMAD.WIDE R48, R12, 0x4, R48 ;  /* 0x000000040c307825 */ /* 0x000fc600078e0230 */
[----:B------:R-:W-:Y:S04]  /*5000*/  LDGSTS.E [R122+0x20004], desc[UR16][R68.64], !P0 ;  /* 0x20004000447a7fae */ /* 0x000fe8000c121850 */
[----:B------:R-:W-:Y:S01]  /*5010*/  LDGSTS.E [R122+0x20008], desc[UR16][R66.64], !P1 ;  /* 0x20008000427a7fae */ /* 0x000fe2000c921850 */
[----:B----4-:R-:W-:Y:S01]  /*5020*/  VIADD R6, R6, 0xffffffa5 ;  /* 0xffffffa506067836 */ /* 0x010fe20000000000 */
[----:B--2---:R-:W2:Y:S02]  /*5030*/  LDC R15, c[0x0][0x230] ;  /* 0x00008c00ff0f7b82 */ /* 0x004ea40000000800 */
[----:B------:R-:W-:Y:S02]  /*5040*/  LDGSTS.E [R122+0x2000c], desc[UR16][R64.64], !P2 ;  /* 0x2000c000407a7fae */ /* 0x000fe4000d121850 */
[----:B------:R-:W-:-:S04]  /*5050*/  ISETP.GE.U32.AND P5, PT, R6, 0x7fffff66, PT ;  /* 0x7fffff660600780c */ /* 0x000fc80003fa6070 */
[----:B------:R-:W4:Y:S02]  /*5060*/  LDC R6, c[0x0][0x230] ;  /* 0x00008c00ff067b82 */ /* 0x000f240000000800 */
[----:B----4-:R-:W-:-:S05]  /*5070*/  VIADD R6, R6, 0xffffff8b ;  /* 0xffffff8b06067836 */ /* 0x010fca0000000000 */
[----:B------:R-:W-:Y:S02]  /*5080*/  ISETP.GE.U32.AND P6, PT, R6, 0x7fffff4c, PT ;  /* 0x7fffff4c0600780c */ /* 0x000fe40003fc6070 */
[----:B------:R-:W4:Y:S11]  /*5090*/  LDC R6, c[0x0][0x230] ;  /* 0x00008c00ff067b82 */ /* 0x000f360000000800 */
[----:B------:R-:W-:Y:S01]  /*50a0*/  LDGSTS.E [R122+0x30000], desc[UR16][R48.64], !P6 ;  /* 0x30000000307a7fae */ /* 0x000fe2000f121850 */
[----:B------:R-:W-:-:S03]  /*50b0*/  ISETP.GE.AND P6, PT, R27, R9, PT ;  /* 0x000000091b00720c */ /* 0x000fc60003fc6270 */
[----:B------:R-:W5:Y:S04]  /*50c0*/  LDL.LU R9, [R1+0x2d0] ;  /* 0x0002d00001097983 */ /* 0x000f680000300800 */
[----:B------:R-:W2:Y:S04]  /*50d0*/  LDL.LU.64 R26, [R1+0xc0] ;  /* 0x0000c000011a7983 */ /* 0x000ea80000300a00 */
        /* <DEDUP_REMOVED lines=12> */
[----:B------:R-:W2:Y:S01]  /*51a0*/  LDL R108, [R1+0x104] ;  /* 0x00010400016c7983 */ /* 0x000ea20000100800 */
[----:B----4-:R-:W-:-:S02]  /*51b0*/  VIADD R6, R6, 0xffffff8a ;  /* 0xffffff8a06067836 */ /* 0x010fc40000000000 */
[----:B------:R-:W-:Y:S01]  /*51c0*/  IMAD.WIDE R54, R12, 0x4, R54 ;  /* 0x000000040c367825 */ /* 0x000fe200078e0236 */
[----:B------:R-:W4:Y:S02]  /*51d0*/  LDL.LU.64 R18, [R1+0x58] ;  /* 0x0000580001127983 */ /* 0x000f240000300a00 */
[----:B------:R-:W-:Y:S02]  /*51e0*/  ISETP.GE.U32.AND P0, PT, R6, 0x7fffff4b, PT ;  /* 0x7fffff4b0600780c */ /* 0x000fe40003f06070 */
[----:B------:R-:W1:Y:S01]  /*51f0*/  LDC R6, c[0x0][0x230] ;  /* 0x00008c00ff067b82 */ /* 0x000e620000000800 */
[C---:B------:R-:W-:Y:S01]  /*5200*/  IMAD.WIDE R58, R12.reuse, 0x4, R58 ;  /* 0x000000040c3a7825 */ /* 0x040fe200078e023a */
[----:B------:R-:W4:Y:S03]  /*5210*/  LDL.LU.64 R20, [R1+0x50] ;  /* 0x0000500001147983 */ /* 0x000f260000300a00 */
[----:B------:R-:W-:Y:S01]  /*5220*/  IMAD.WIDE R40, R12, 0x4, R40 ;  /* 0x000000040c287825 */ /* 0x000fe200078e0228 */
[----:B------:R-:W4:Y:S05]  /*5230*/  LDL.LU.64 R52, [R1+0x48] ;  /* 0x0000480001347983 */ /* 0x000f2a0000300a00 */
[----:B------:R-:W-:Y:S01]  /*5240*/  LDGSTS.E [R122+0x30004], desc[UR16][R54.64], !P0 ;  /* 0x30004000367a7fae */ /* 0x000fe2000c121850 */
[----:B-1----:R-:W-:-:S05]  /*5250*/  VIADD R6, R6, 0xffffff89 ;  /* 0xffffff8906067836 */ /* 0x002fca0000000000 */
[----:B------:R-:W-:Y:S02]  /*5260*/  ISETP.GE.U32.AND P1, PT, R6, 0x7fffff4a, PT ;  /* 0x7fffff4a0600780c */ /* 0x000fe40003f26070 */
[----:B------:R-:W1:Y:S01]  /*5270*/  LDC R6, c[0x0][0x230] ;  /* 0x00008c00ff067b82 */ /* 0x000e620000000800 */
[----:B------:R-:W-:-:S04]  /*5280*/  IMAD.WIDE R44, R12, 0x4, R44 ;  /* 0x000000040c2c7825 */ /* 0x000fc800078e022c */
[----:B------:R-:W-:-:S04]  /*5290*/  IMAD.WIDE R60, R12, 0x4, R60 ;  /* 0x000000040c3c7825 */ /* 0x000fc800078e023c */
[----:B------:R-:W-:Y:S02]  /*52a0*/  VIADD R8, R8, 0xffffff87 ;  /* 0xffffff8708087836 */ /* 0x000fe40000000000 */
[----:B------:R-:W-:Y:S01]  /*52b0*/  LDGSTS.E [R122+0x30008], desc[UR16][R58.64], !P1 ;  /* 0x300080003a7a7fae */ /* 0x000fe2000c921850 */
[----:B-1----:R-:W-:-:S05]  /*52c0*/  VIADD R6, R6, 0xffffff88 ;  /* 0xffffff8806067836 */ /* 0x002fca0000000000 */
[----:B------:R-:W-:Y:S02]  /*52d0*/  ISETP.GE.U32.AND P2, PT, R6, 0x7fffff49, PT ;  /* 0x7fffff490600780c */ /* 0x000fe40003f46070 */
[----:B------:R-:W1:Y:S01]  /*52e0*/  LDC R6, c[0x0][0x230] ;  /* 0x00008c00ff067b82 */ /* 0x000e620000000800 */
[----:B------:R-:W-:Y:S02]  /*52f0*/  VIADD R7, R7, 0xffffff86 ;  /* 0xffffff8607077836 */ /* 0x000fe40000000000 */
[----:B------:R-:W-:-:S08]  /*5300*/  IMAD.WIDE R62, R12, 0x4, R62 ;  /* 0x000000040c3e7825 */ /* 0x000fd000078e023e */
[----:B------:R-:W-:Y:S04]  /*5310*/  LDGSTS.E [R122+0x3000c], desc[UR16][R40.64], !P2 ;  /* 0x3000c000287a7fae */ /* 0x000fe8000d121850 */
[----:B------:R-:W-:Y:S04]  /*5320*/  LDGSTS.E [R123+0x20000], desc[UR16][R44.64], !P3 ;  /* 0x200000002c7b7fae */ /* 0x000fe8000d921850 */
[----:B------:R-:W-:Y:S01]  /*5330*/  LDGSTS.E [R123+0x20004], desc[UR16][R60.64], !P4 ;  /* 0x200040003c7b7fae */ /* 0x000fe2000e121850 */
[----:B-1----:R-:W-:Y:S01]  /*5340*/  VIADD R6, R6, 0xffffffa4 ;  /* 0xffffffa406067836 */ /* 0x002fe20000000000 */
[----:B------:R-:W-:-:S02]  /*5350*/  ISETP.GE.U32.AND P2, PT, R8, 0x7fffff48, PT ;  /* 0x7fffff480800780c */ /* 0x000fc40003f46070 */
[----:B------:R-:W-:Y:S01]  /*5360*/  LDGSTS.E [R123+0x20008], desc[UR16][R62.64], !P5 ;  /* 0x200080003e7b7fae */ /* 0x000fe2000e921850 */
[----:B------:R-:W-:Y:S02]  /*5370*/  ISETP.GE.U32.AND P3, PT, R7, 0x7fffff47, PT ;  /* 0x7fffff470700780c */ /* 0x000fe40003f66070 */
[----:B------:R-:W-:Y:S01]  /*5380*/  ISETP.GE.U32.AND P0, PT, R6, 0x7fffff65, PT ;  /* 0x7fffff650600780c */ /* 0x000fe20003f06070 */
[----:B------:R-:W-:Y:S01]  /*5390*/  VIADD R6, R10, 0xffffff85 ;  /* 0xffffff850a067836 */ /* 0x000fe20000000000 */
[----:B------:R-:W1:Y:S08]  /*53a0*/  LDC R8, c[0x0][0x230] ;  /* 0x00008c00ff087b82 */ /* 0x000e700000000800 */
[----:B------:R-:W1:Y:S01]  /*53b0*/  LDC R10, c[0x0][0x230] ;  /* 0x00008c00ff0a7b82 */ /* 0x000e620000000800 */
[----:B------:R-:W-:Y:S01]  /*53c0*/  ISETP.GE.U32.AND P4, PT, R6, 0x7fffff46, PT ;  /* 0x7fffff460600780c */ /* 0x000fe20003f86070 */
[----:B------:R-:W-:-:S06]  /*53d0*/  VIADD R6, R11, 0xffffff84 ;  /* 0xffffff840b067836 */ /* 0x000fcc0000000000 */
[----:B------:R-:W2:Y:S01]  /*53e0*/  LDC R11, c[0x0][0x230] ;  /* 0x00008c00ff0b7b82 */ /* 0x000ea20000000800 */
[----:B---3--:R-:W-:Y:S01]  /*53f0*/  VIADD R7, R13, 0xffffffa3 ;  /* 0xffffffa30d077836 */ /* 0x008fe20000000000 */
[----:B------:R-:W-:Y:S01]  /*5400*/  ISETP.GE.U32.AND P5, PT, R6, 0x7fffff45, PT ;  /* 0x7fffff450600780c */ /* 0x000fe20003fa6070 */
[----:B------:R-:W-:-:S04]  /*5410*/  IMAD.WIDE R56, R12, 0x4, R56 ;  /* 0x000000040c387825 */ /* 0x000fc800078e0238 */
[C---:B------:R-:W-:Y:S01]  /*5420*/  IMAD.WIDE R22, R12.reuse, 0x4, R22 ;  /* 0x000000040c167825 */ /* 0x040fe200078e0216 */
[----:B------:R-:W-:Y:S01]  /*5430*/  ISETP.GE.U32.AND P1, PT, R7, 0x7fffff64, PT ;  /* 0x7fffff640700780c */ /* 0x000fe20003f26070 */
[----:B------:R-:W-:Y:S01]  /*5440*/  LDGSTS.E [R123+0x2000c], desc[UR16][R56.64], !P0 ;  /* 0x2000c000387b7fae */ /* 0x000fe2000c121850 */
[----:B------:R-:W3:Y:S01]  /*5450*/  LDC R13, c[0x0][0x230] ;  /* 0x00008c00ff0d7b82 */ /* 0x000ee20000000800 */
[----:B------:R-:W-:Y:S02]  /*5460*/  IMAD.WIDE R32, R12, 0x4, R32 ;  /* 0x000000040c207825 */ /* 0x000fe400078e0220 */
[----:B------:R-:W-:Y:S02]  /*5470*/  LDGSTS.E [R123+0x30000], desc[UR16][R22.64], !P2 ;  /* 0x30000000167b7fae */ /* 0x000fe4000d121850 */
[----:B-1----:R-:W-:Y:S02]  /*5480*/  VIADD R6, R10, 0xffffffa1 ;  /* 0xffffffa10a067836 */ /* 0x002fe40000000000 */
[----:B------:R-:W-:Y:S01]  /*5490*/  LDGSTS.E [R123+0x30004], desc[UR16][R32.64], !P3 ;  /* 0x30004000207b7fae */ /* 0x000fe2000d921850 */
[----:B------:R-:W-:-:S04]  /*54a0*/  IMAD.WIDE R50, R12, 0x4, R50 ;  /* 0x000000040c327825 */ /* 0x000fc800078e0232 */
[----:B------:R-:W-:Y:S01]  /*54b0*/  VIADD R7, R16, 0xffffffa2 ;  /* 0xffffffa210077836 */ /* 0x000fe20000000000 */
[----:B------:R-:W-:Y:S01]  /*54c0*/  ISETP.GE.U32.AND P0, PT, R6, 0x7fffff62, PT ;  /* 0x7fffff620600780c */ /* 0x000fe20003f06070 */
[----:B------:R-:W-:Y:S01]  /*54d0*/  IMAD.WIDE R46, R12, 0x4, R46 ;  /* 0x000000040c2e7825 */ /* 0x000fe200078e022e */
[----:B------:R-:W-:Y:S03]  /*54e0*/  LDGSTS.E [R123+0x30008], desc[UR16][R50.64], !P4 ;  /* 0x30008000327b7fae */ /* 0x000fe6000e121850 */
[----:B------:R-:W-:Y:S01]  /*54f0*/  VIADD R6, R17, 0xffffff82 ;  /* 0xffffff8211067836 */ /* 0x000fe20000000000 */
[----:B------:R-:W-:Y:S01]  /*5500*/  ISETP.GE.U32.AND P4, PT, R7, 0x7fffff63, PT ;  /* 0x7fffff630700780c */ /* 0x000fe20003f86070 */
[----:B--2---:R-:W-:Y:S01]  /*5510*/  VIADD R7, R15, 0xffffff83 ;  /* 0xffffff830f077836 */ /* 0x004fe20000000000 */
[----:B------:R-:W-:Y:S02]  /*5520*/  LDGSTS.E [R123+0x3000c], desc[UR16][R46.64], !P5 ;  /* 0x3000c0002e7b7fae */ /* 0x000fe4000e921850 */
[----:B------:R-:W-:-:S02]  /*5530*/  ISETP.GE.U32.AND P2, PT, R6, 0x7fffff43, PT ;  /* 0x7fffff430600780c */ /* 0x000fc40003f46070 */
[----:B------:R-:W-:Y:S02]  /*5540*/  SEL R6, RZ, 0x4, P6 ;  /* 0x00000004ff067807 */ /* 0x000fe40003000000 */
[----:B------:R-:W-:Y:S01]  /*5550*/  ISETP.GE.U32.AND P3, PT, R7, 0x7fffff44, PT ;  /* 0x7fffff440700780c */ /* 0x000fe20003f66070 */
[----:B------:R-:W-:-:S05]  /*5560*/  VIADD R7, R11, 0xffffff81 ;  /* 0xffffff810b077836 */ /* 0x000fca0000000000 */
[----:B------:R-:W-:Y:S02]  /*5570*/  ISETP.GE.U32.AND P6, PT, R7, 0x7fffff42, PT ;  /* 0x7fffff420700780c */ /* 0x000fe40003fc6070 */
[----:B------:R-:W-:-:S04]  /*5580*/  ISETP.GT.AND P5, PT, R108, 0x7f, PT ;  /* 0x0000007f6c00780c */ /* 0x000fc80003fa4270 */
[----:B------:R-:W-:-:S04]  /*5590*/  SEL R6, R6, RZ, P5 ;  /* 0x000000ff06067207 */ /* 0x000fc80002800000 */
[----:B------:R-:W-:Y:S01]  /*55a0*/  ISETP.NE.U32.AND P5, PT, R6, RZ, PT ;  /* 0x000000ff0600720c */ /* 0x000fe20003fa5070 */
[C---:B------:R-:W-:Y:S02]  /*55b0*/  IMAD.WIDE R6, R12.reuse, 0x4, R26 ;  /* 0x000000040c067825 */ /* 0x040fe400078e021a */
[----:B------:R-:W2:Y:S04]  /*55c0*/  LDL.LU.64 R26, [R1+0x40] ;  /* 0x00004000011a7983 */ /* 0x000ea80000300a00 */
[----:B------:R1:W-:Y:S04]  /*55d0*/  STL [R1], RZ ;  /* 0x000000ff01007387 */ /* 0x0003e80000100800 */
[----:B------:R1:W-:Y:S04]  /*55e0*/  STL [R1+0x4], RZ ;  /* 0x000004ff01007387 */ /* 0x0003e80000100800 */
        /* <DEDUP_REMOVED lines=18> */
[----:B------:R1:W-:Y:S01]  /*5710*/  STL [R1+0x50], RZ ;  /* 0x000050ff01007387 */ /* 0x0003e20000100800 */
[----:B------:R-:W-:-:S03]  /*5720*/  IMAD.WIDE R42, R12, 0x4, R42 ;  /* 0x000000040c2a7825 */ /* 0x000fc600078e022a */
[----:B------:R1:W-:Y:S01]  /*5730*/  STL [R1+0x54], RZ ;  /* 0x000054ff01007387 */ /* 0x0003e20000100800 */
[----:B------:R-:W-:-:S03]  /*5740*/  VIADD R8, R8, 0xffffffa0 ;  /* 0xffffffa008087836 */ /* 0x000fc60000000000 */
[----:B------:R1:W-:Y:S04]  /*5750*/  STL [R1+0x58], RZ ;  /* 0x000058ff01007387 */ /* 0x0003e80000100800 */
[----:B------:R1:W-:Y:S04]  /*5760*/  STL [R1+0x5c], RZ ;  /* 0x00005cff01007387 */ /* 0x0003e80000100800 */
[----:B------:R1:W-:Y:S01]  /*5770*/  STL [R1+0x60], RZ ;  /* 0x000060ff01007387 */ /* 0x0003e20000100800 */
[----:B------:R-:W-:-:S03]  /*5780*/  IMAD.WIDE R38, R12, 0x4, R38 ;  /* 0x000000040c267825 */ /* 0x000fc600078e0226 */
[----:B------:R1:W-:Y:S01]  /*5790*/  STL [R1+0x64], RZ ;  /* 0x000064ff01007387 */ /* 0x0003e20000100800 */
[----:B---3--:R-:W-:-:S03]  /*57a0*/  VIADD R13, R13, 0xffffff80 ;  /* 0xffffff800d0d7836 */ /* 0x008fc60000000000 */
[----:B------:R1:W-:Y:S04]  /*57b0*/  STL [R1+0x68], RZ ;  /* 0x000068ff01007387 */ /* 0x0003e80000100800 */
[----:B------:R1:W-:Y:S04]  /*57c0*/  STL [R1+0x6c], RZ ;  /* 0x00006cff01007387 */ /* 0x0003e80000100800 */
[----:B------:R1:W-:Y:S04]  /*57d0*/  STL [R1+0x70], RZ ;  /* 0x000070ff01007387 */ /* 0x0003e80000100800 */
[----:B------:R-:W-:Y:S01]  /*57e0*/  LDGSTS.E [R4+0x20000], desc[UR16][R42.64], !P1 ;  /* 0x200000002a047fae */ /* 0x000fe2000c921850 */
[----:B------:R-:W-:-:S03]  /*57f0*/  ISETP.GE.U32.AND P1, PT, R8, 0x7fffff61, PT ;  /* 0x7fffff610800780c */ /* 0x000fc60003f26070 */
[----:B------:R1:W-:Y:S04]  /*5800*/  STL [R1+0x74], RZ ;  /* 0x000074ff01007387 */ /* 0x0003e80000100800 */
[----:B------:R1:W-:Y:S04]  /*5810*/  STL [R1+0x78], RZ ;  /* 0x000078ff01007387 */ /* 0x0003e80000100800 */
[----:B------:R1:W-:Y:S04]  /*5820*/  STL [R1+0x7c], RZ ;  /* 0x00007cff01007387 */ /* 0x0003e80000100800 */
[----:B------:R1:W-:Y:S04]  /*5830*/  STL [R1+0x80], RZ ;  /* 0x000080ff01007387 */ /* 0x0003e80000100800 */
[----:B------:R-:W-:Y:S01]  /*5840*/  LDGSTS.E [R4+0x20004], desc[UR16][R38.64], !P4 ;  /* 0x2000400026047fae */ /* 0x000fe2000e121850 */
[----:B------:R-:W-:-:S03]  /*5850*/  ISETP.GE.U32.AND P4, PT, R13, 0x7fffff41, PT ;  /* 0x7fffff410d00780c */ /* 0x000fc60003f86070 */
[----:B------:R1:W-:Y:S01]  /*5860*/  STL [R1+0x84], RZ ;  /* 0x000084ff01007387 */ /* 0x0003e20000100800 */
[----:B------:R-:W-:-:S03]  /*5870*/  IMAD.WIDE R36, R12, 0x4, R36 ;  /* 0x000000040c247825 */ /* 0x000fc600078e0224 */
[----:B------:R1:W-:Y:S01]  /*5880*/  STL [R1+0x88], RZ ;  /* 0x000088ff01007387 */ /* 0x0003e20000100800 */
[----:B------:R-:W-:-:S03]  /*5890*/  IMAD.WIDE R34, R12, 0x4, R34 ;  /* 0x000000040c227825 */ /* 0x000fc600078e0222 */
[----:B------:R1:W-:Y:S01]  /*58a0*/  STL [R1+0x8c], RZ ;  /* 0x00008cff01007387 */ /* 0x0003e20000100800 */
[----:B------:R-:W-:-:S03]  /*58b0*/  IMAD.WIDE R30, R12, 0x4, R30 ;  /* 0x000000040c1e7825 */ /* 0x000fc600078e021e */
[----:B------:R1:W-:Y:S01]  /*58c0*/  STL [R1+0x90], RZ ;  /* 0x000090ff01007387 */ /* 0x0003e20000100800 */
[----:B------:R-:W-:-:S03]  /*58d0*/  IMAD.WIDE R24, R12, 0x4, R24 ;  /* 0x000000040c187825 */ /* 0x000fc600078e0218 */
[----:B------:R1:W-:Y:S01]  /*58e0*/  STL [R1+0x94], RZ ;  /* 0x000094ff01007387 */ /* 0x0003e20000100800 */
[----:B------:R-:W-:-:S03]  /*58f0*/  IMAD.SHL.U32 R8, R3, 0x40, RZ ;  /* 0x0000004003087824 */ /* 0x000fc600078e00ff */
[----:B------:R1:W-:Y:S01]  /*5900*/  STL [R1+0x98], RZ ;  /* 0x000098ff01007387 */ /* 0x0003e20000100800 */
[----:B------:R-:W-:-:S03]  /*5910*/  IMAD.WIDE R28, R12, 0x4, R28 ;  /* 0x000000040c1c7825 */ /* 0x000fc600078e021c */
[----:B------:R1:W-:Y:S04]  /*5920*/  STL [R1+0x9c], RZ ;  /* 0x00009cff01007387 */ /* 0x0003e80000100800 */
[----:B------:R1:W-:Y:S01]  /*5930*/  STL [R1+0xa0], RZ ;  /* 0x0000a0ff01007387 */ /* 0x0003e20000100800 */
[----:B------:R-:W-:-:S03]  /*5940*/  IMAD.WIDE R10, R8, 0x4, R98 ;  /* 0x00000004080a7825 */ /* 0x000fc600078e0262 */
[----:B------:R1:W-:Y:S04]  /*5950*/  STL [R1+0xa4], RZ ;  /* 0x0000a4ff01007387 */ /* 0x0003e80000100800 */
[----:B------:R-:W-:Y:S04]  /*5960*/  LDGSTS.E [R4+0x20008], desc[UR16][R36.64], !P0 ;  /* 0x2000800024047fae */ /* 0x000fe8000c121850 */
[----:B------:R1:W-:Y:S04]  /*5970*/  STL [R1+0xa8], RZ ;  /* 0x0000a8ff01007387 */ /* 0x0003e80000100800 */
[----:B------:R-:W-:Y:S04]  /*5980*/  LDGSTS.E [R4+0x2000c], desc[UR16][R34.64], !P1 ;  /* 0x2000c00022047fae */ /* 0x000fe8000c921850 */
[----:B------:R1:W-:Y:S04]  /*5990*/  STL [R1+0xac], RZ ;  /* 0x0000acff01007387 */ /* 0x0003e80000100800 */
[----:B------:R-:W-:Y:S04]  /*59a0*/  LDGSTS.E [R4+0x30000], desc[UR16][R30.64], !P3 ;  /* 0x300000001e047fae */ /* 0x000fe8000d921850 */
[----:B------:R1:W-:Y:S04]  /*59b0*/  STL [R1+0xb0], RZ ;  /* 0x0000b0ff01007387 */ /* 0x0003e80000100800 */
[----:B------:R-:W-:Y:S04]  /*59c0*/  LDGSTS.E [R4+0x30004], desc[UR16][R24.64], !P2 ;  /* 0x3000400018047fae */ /* 0x000fe8000d121850 */
[----:B------:R1:W-:Y:S01]  /*59d0*/  STL [R1+0xb4], RZ ;  /* 0x0000b4ff01007387 */ /* 0x0003e20000100800 */
[----:B------:R-:W-:-:S03]  /*59e0*/  IMAD.WIDE R16, R8, 0x4, R102 ;  /* 0x0000000408107825 */ /* 0x000fc600078e0266 */
[----:B------:R-:W-:Y:S04]  /*59f0*/  LDGSTS.E [R4+0x30008], desc[UR16][R28.64], !P6 ;  /* 0x300080001c047fae */ /* 0x000fe8000f121850 */
[----:B------:R1:W-:Y:S04]  /*5a00*/  STL [R1+0xb8], RZ ;  /* 0x0000b8ff01007387 */ /* 0x0003e80000100800 */
[----:B------:R3:W-:Y:S04]  /*5a10*/  LDGSTS.E [R4+0x3000c], desc[UR16][R6.64], !P4 ;  /* 0x3000c00006047fae */ /* 0x0007e8000e121850 */
[----:B------:R1:W-:Y:S04]  /*5a20*/  STL [R1+0xbc], RZ ;  /* 0x0000bcff01007387 */ /* 0x0003e80000100800 */
[----:B------:R-:W0:Y:S01]  /*5a30*/  LDGDEPBAR ;  /* 0x00000000000079af */ /* 0x000e220000000000 */
[----:B---3--:R-:W-:-:S03]  /*5a40*/  IMAD.WIDE R6, R8, 0x4, R100 ;  /* 0x0000000408067825 */ /* 0x008fc600078e0264 */
[----:B------:R1:W-:Y:S04]  /*5a50*/  STL [R1+0xc0], RZ ;  /* 0x0000c0ff01007387 */ /* 0x0003e80000100800 */
[----:B------:R3:W-:Y:S04]  /*5a60*/  LDGSTS.E [R0+0x68000], desc[UR16][R10.64], P5 ;  /* 0x680000000a007fae */ /* 0x0007e8000a921850 */
[----:B------:R1:W-:Y:S04]  /*5a70*/  STL [R1+0xc4], RZ ;  /* 0x0000c4ff01007387 */ /* 0x0003e80000100800 */
[----:B------:R1:W-:Y:S01]  /*5a80*/  STL [R1+0xc8], RZ ;  /* 0x0000c8ff01007387 */ /* 0x0003e20000100800 */
[----:B---3--:R-:W-:-:S03]  /*5a90*/  IMAD.WIDE R10, R8, 0x4, R104 ;  /* 0x00000004080a7825 */ /* 0x008fc600078e0268 */
[----:B------:R1:W-:Y:S04]  /*5aa0*/  STL [R1+0xcc], RZ ;  /* 0x0000ccff01007387 */ /* 0x0003e80000100800 */
[----:B------:R1:W-:Y:S04]  /*5ab0*/  STL [R1+0xd0], RZ ;  /* 0x0000d0ff01007387 */ /* 0x0003e80000100800 */
[----:B------:R3:W-:Y:S04]  /*5ac0*/  LDGSTS.E [R0+0x68400], desc[UR16][R6.64], P5 ;  /* 0x6840000006007fae */ /* 0x0007e8000a921850 */
[----:B------:R1:W-:Y:S04]  /*5ad0*/  STL [R1+0xd4], RZ ;  /* 0x0000d4ff01007387 */ /* 0x0003e80000100800 */
[----:B------:R4:W-:Y:S01]  /*5ae0*/  LDGSTS.E [R0+0x68800], desc[UR16][R16.64], P5 ;  /* 0x6880000010007fae */ /* 0x0009e2000a921850 */
[----:B---3--:R-:W-:-:S03]  /*5af0*/  IMAD.WIDE R6, R8, 0x4, R110 ;  /* 0x0000000408067825 */ /* 0x008fc600078e026e */
[----:B------:R1:W-:Y:S04]  /*5b00*/  STL [R1+0xd8], RZ ;  /* 0x0000d8ff01007387 */ /* 0x0003e80000100800 */
[----:B------:R3:W-:Y:S01]  /*5b10*/  LDGSTS.E [R0+0x68c00], desc[UR16][R10.64], P5 ;  /* 0x68c000000a007fae */ /* 0x0007e2000a921850 */
[----:B----4-:R-:W-:-:S03]  /*5b20*/  IMAD.WIDE R16, R8, 0x4, R112 ;  /* 0x0000000408107825 */ /* 0x010fc600078e0270 */
        /* <DEDUP_REMOVED lines=15> */
[----:B------:R1:W-:Y:S01]  /*5c20*/  STL [R1+0xfc], RZ ;  /* 0x0000fcff01007387 */ /* 0x0003e20000100800 */
[----:B------:R-:W-:-:S03]  /*5c30*/  ISETP.GE.AND P0, PT, R108, 0x40, PT ;  /* 0x000000406c00780c */ /* 0x000fc60003f06270 */
[----:B------:R3:W-:Y:S04]  /*5c40*/  LDGSTS.E [R0+0x69c00], desc[UR16][R6.64], P5 ;  /* 0x69c0000006007fae */ /* 0x0007e8000a921850 */
[----:B------:R4:W-:Y:S04]  /*5c50*/  LDGSTS.E [R0+0x6a000], desc[UR16][R16.64], P5 ;  /* 0x6a00000010007fae */ /* 0x0009e8000a921850 */
[----:B------:R2:W-:Y:S01]  /*5c60*/  LDGSTS.E [R0+0x6a400], desc[UR16][R10.64], P5 ;  /* 0x6a4000000a007fae */ /* 0x0005e2000a921850 */
[----:B---3--:R-:W-:-:S04]  /*5c70*/  IMAD.WIDE R6, R8, 0x4, R120 ;  /* 0x0000000408067825 */ /* 0x008fc800078e0278 */
[C---:B----4-:R-:W-:Y:S01]  /*5c80*/  IMAD.WIDE R16, R8.reuse, 0x4, R106 ;  /* 0x0000000408107825 */ /* 0x050fe200078e026a */
[----:B------:R3:W-:Y:S03]  /*5c90*/  LDGSTS.E [R0+0x6a800], desc[UR16][R6.64], P5 ;  /* 0x6a80000006007fae */ /* 0x0007e6000a921850 */
[C---:B--2---:R-:W-:Y:S01]  /*5ca0*/  IMAD.WIDE R10, R8.reuse, 0x4, R18 ;  /* 0x00000004080a7825 */ /* 0x044fe200078e0212 */
[----:B------:R2:W-:Y:S04]  /*5cb0*/  LDGSTS.E [R0+0x6ac00], desc[UR16][R16.64], P5 ;  /* 0x6ac0000010007fae */ /* 0x0005e8000a921850 */
[----:B------:R4:W-:Y:S01]  /*5cc0*/  LDGSTS.E [R0+0x6b000], desc[UR16][R10.64], P5 ;  /* 0x6b0000000a007fae */ /* 0x0009e2000a921850 */
[----:B---3--:R-:W-:-:S04]  /*5cd0*/  IMAD.WIDE R6, R8, 0x4, R20 ;  /* 0x0000000408067825 */ /* 0x008fc800078e0214 */
[C---:B--2---:R-:W-:Y:S01]  /*5ce0*/  IMAD.WIDE R16, R8.reuse, 0x4, R52 ;  /* 0x0000000408107825 */ /* 0x044fe200078e0234 */
[----:B------:R1:W-:Y:S03]  /*5cf0*/  LDGSTS.E [R0+0x6b400], desc[UR16][R6.64], P5 ;  /* 0x6b40000006007fae */ /* 0x0003e6000a921850 */
[----:B----4-:R-:W-:Y:S01]  /*5d00*/  IMAD.WIDE R10, R8, 0x4, R26 ;  /* 0x00000004080a7825 */ /* 0x010fe200078e021a */
[----:B------:R1:W-:Y:S04]  /*5d10*/  LDGSTS.E [R0+0x6b800], desc[UR16][R16.64], P5 ;  /* 0x6b80000010007fae */ /* 0x0003e8000a921850 */
[----:B------:R1:W-:Y:S01]  /*5d20*/  LDGSTS.E [R0+0x6bc00], desc[UR16][R10.64], P5 ;  /* 0x6bc000000a007fae */ /* 0x0003e2000a921850 */
[----:B------:R-:W-:-:S03]  /*5d30*/  CS2R R24, SRZ ;  /* 0x0000000000187805 */ /* 0x000fc6000001ff00 */
[----:B------:R-:W0:Y:S01]  /*5d40*/  LDGDEPBAR ;  /* 0x00000000000079af */ /* 0x000e220000000000 */
[----:B------:R-:W-:Y:S02]  /*5d50*/  CS2R R26, SRZ ;  /* 0x00000000001a7805 */ /* 0x000fe4000001ff00 */
[----:B------:R-:W-:Y:S02]  /*5d60*/  CS2R R28, SRZ ;  /* 0x00000000001c7805 */ /* 0x000fe4000001ff00 */
[----:B------:R-:W-:Y:S02]  /*5d70*/  CS2R R30, SRZ ;  /* 0x00000000001e7805 */ /* 0x000fe4000001ff00 */
[----:B------:R-:W-:Y:S02]  /*5d80*/  CS2R R32, SRZ ;  /* 0x0000000000207805 */ /* 0x000fe4000001ff00 */
[----:B------:R-:W-:Y:S02]  /*5d90*/  CS2R R34, SRZ ;  /* 0x0000000000227805 */ /* 0x000fe4000001ff00 */
[----:B------:R-:W-:-:S02]  /*5da0*/  CS2R R36, SRZ ;  /* 0x0000000000247805 */ /* 0x000fc4000001ff00 */
        /* <DEDUP_REMOVED lines=24> */
[----:B------:R-:W-:Y:S01]  /*5f30*/  CS2R R86, SRZ ;  /* 0x0000000000567805 */ /* 0x000fe2000001ff00 */
[----:B-1----:R-:W-:Y:S06]  /*5f40*/  @!P0 BRA `(.L_x_0) ;  /* 0x0000006000988947 */ /* 0x002fec0003800000 */
[----:B------:R-:W2:Y:S01]  /*5f50*/  LDL.LU R20, [R1+0x14c] ;  /* 0x00014c0001147983 */ /* 0x000ea20000300800 */
[C---:B------:R-:W-:Y:S02]  /*5f60*/  IMAD R18, R2.reuse, 0x31, RZ ;  /* 0x0000003102127824 */ /* 0x040fe400078e02ff */
[C---:B------:R-:W-:Y:S01]  /*5f70*/  IMAD R21, R2.reuse, 0x33, RZ ;  /* 0x0000003302157824 */ /* 0x040fe200078e02ff */
[----:B------:R-:W3:Y:S01]  /*5f80*/  LDL.LU R105, [R1+0x108] ;  /* 0x0001080001697983 */ /* 0x000ee20000300800 */
[----:B------:R-:W-:Y:S02]  /*5f90*/  IMAD.MOV.U32 R121, RZ, RZ, R18 ;  /* 0x000000ffff797224 */ /* 0x000fe400078e0012 */
[----:B------:R-:W-:Y:S01]  /*5fa0*/  IMAD.MOV.U32 R119, RZ, RZ, R21 ;  /* 0x000000ffff777224 */ /* 0x000fe200078e0015 */
[----:B------:R-:W4:Y:S01]  /*5fb0*/  LDL.LU R112, [R1+0x10c] ;  /* 0x00010c0001707983 */ /* 0x000f220000300800 */
[C---:B------:R-:W-:Y:S02]  /*5fc0*/  IMAD R18, R2.reuse, 0x3a, RZ ;  /* 0x0000003a02127824 */ /* 0x040fe400078e02ff */
[----:B------:R-:W-:-:S02]  /*5fd0*/  IMAD R21, R2, 0x36, RZ ;  /* 0x0000003602157824 */ /* 0x000fc400078e02ff */
[----:B------:R-:W-:Y:S02]  /*5fe0*/  IMAD.MOV.U32 R124, RZ, RZ, R18 ;  /* 0x000000ffff7c7224 */ /* 0x000fe400078e0012 */
[----:B------:R-:W-:Y:S02]  /*5ff0*/  IMAD.MOV.U32 R106, RZ, RZ, R21 ;  /* 0x000000ffff6a7224 */ /* 0x000fe400078e0015 */
[C---:B------:R-:W-:Y:S02]  /*6000*/  IMAD R18, R2.reuse, 0x3e, RZ ;  /* 0x0000003e02127824 */ /* 0x040fe400078e02ff */
[----:B------:R-:W-:Y:S02]  /*6010*/  IMAD R21, R2, 0x3c, RZ ;  /* 0x0000003c02157824 */ /* 0x000fe400078e02ff */
[----:B------:R-:W-:Y:S02]  /*6020*/  IMAD.MOV.U32 R114, RZ, RZ, R124 ;  /* 0x000000ffff727224 */ /* 0x000fe400078e007c */
[----:B------:R-:W-:-:S02]  /*6030*/  IMAD.MOV.U32 R124, RZ, RZ, R106 ;  /* 0x000000ffff7c7224 */ /* 0x000fc400078e006a */
[----:B------:R-:W-:Y:S02]  /*6040*/  IMAD.MOV.U32 R106, RZ, RZ, R18 ;  /* 0x000000ffff6a7224 */ /* 0x000fe400078e0012 */
[----:B------:R-:W-:Y:S02]  /*6050*/  IMAD.MOV.U32 R18, RZ, RZ, R21 ;  /* 0x000000ffff127224 */ /* 0x000fe400078e0015 */
[----:B------:R-:W1:Y:S01]  /*6060*/  S2R R21, SR_TID.X ;  /* 0x0000000000157919 */ /* 0x000e620000002100 */
[C---:B------:R-:W-:Y:S02]  /*6070*/  IMAD R107, R2.reuse, 0x39, RZ ;  /* 0x00000039026b7824 */ /* 0x040fe400078e02ff */
[----:B------:R-:W-:Y:S02]  /*6080*/  IMAD R19, R2, 0x32, RZ ;  /* 0x0000003202137824 */ /* 0x000fe400078e02ff */
[----:B------:R-:W-:Y:S02]  /*6090*/  IMAD.MOV.U32 R115, RZ, RZ, R107 ;  /* 0x000000ffff737224 */ /* 0x000fe400078e006b */
[----:B------:R-:W-:-:S02]  /*60a0*/  IMAD.MOV.U32 R120, RZ, RZ, R19 ;  /* 0x000000ffff787224 */ /* 0x000fc400078e0013 */
[C---:B------:R-:W-:Y:S02]  /*60b0*/  IMAD R107, R2.reuse, 0x34, RZ ;  /* 0x00000034026b7824 */ /* 0x040fe400078e02ff */
[C---:B------:R-:W-:Y:S01]  /*60c0*/  IMAD R19, R2.reuse, 0x35, RZ ;  /* 0x0000003502137824 */ /* 0x040fe200078e02ff */
[----:B------:R-:W-:Y:S01]  /*60d0*/  SHF.R.S32.HI R3, RZ, 0x1f, R2 ;  /* 0x0000001fff037819 */ /* 0x000fe20000011402 */
[----:B------:R-:W-:Y:S02]  /*60e0*/  IMAD.MOV.U32 R118, RZ, RZ, R107 ;  /* 0x000000ffff767224 */ /* 0x000fe400078e006b */
[----:B------:R-:W-:Y:S02]  /*60f0*/  IMAD.MOV.U32 R125, RZ, RZ, R19 ;  /* 0x000000ffff7d7224 */ /* 0x000fe400078e0013 */
[C---:B------:R-:W-:Y:S02]  /*6100*/  IMAD R107, R2.reuse, 0x3f, RZ ;  /* 0x0000003f026b7824 */ /* 0x040fe400078e02ff */
[----:B------:R-:W-:-:S02]  /*6110*/  IMAD R19, R2, 0x3d, RZ ;  /* 0x0000003d02137824 */ /* 0x000fc400078e02ff */
[C---:B------:R-:W-:Y:S02]  /*6120*/  IMAD R117, R2.reuse, 0x37, RZ ;  /* 0x0000003702757824 */ /* 0x040fe400078e02ff */
[----:B------:R-:W-:Y:S01]  /*6130*/  IMAD R116, R2, 0x38, RZ ;  /* 0x0000003802747824 */ /* 0x000fe200078e02ff */
[----:B------:R-:W-:Y:S01]  /*6140*/  STL [R1+0x2dc], R14 ;  /* 0x0002dc0e01007387 */ /* 0x000fe20000100800 */
[----:B------:R-:W-:Y:S01]  /*6150*/  SHF.R.S32.HI R111, RZ, 0x1f, R108 ;  /* 0x0000001fff6f7819 */ /* 0x000fe2000001146c */
[C---:B------:R-:W-:Y:S01]  /*6160*/  IMAD.SHL.U32 R110, R8.reuse, 0x8, RZ ;  /* 0x00000008086e7824 */ /* 0x040fe200078e00ff */
[----:B------:R-:W-:Y:S01]  /*6170*/  SHF.R.S32.HI R7, RZ, 0x1f, R8 ;  /* 0x0000001fff077819 */ /* 0x000fe20000011408 */
[----:B-----5:R-:W-:Y:S01]  /*6180*/  STL [R1+0x2d8], R9 ;  /* 0x0002d80901007387 */ /* 0x020fe20000100800 */
[----:B------:R-:W-:Y:S01]  /*6190*/  IMAD.MOV.U32 R113, RZ, RZ, R107 ;  /* 0x000000ffff717224 */ /* 0x000fe200078e006b */
[----:B------:R-:W-:Y:S02]  /*61a0*/  LEA.HI R111, R111, R108, RZ, 0x6 ;  /* 0x0000006c6f6f7211 */ /* 0x000fe400078f30ff */
[----:B------:R-:W-:Y:S01]  /*61b0*/  STL [R1+0x2d0], R5 ;  /* 0x0002d00501007387 */ /* 0x000fe20000100800 */
[----:B------:R-:W-:Y:S01]  /*61c0*/  IMAD.MOV.U32 R107, RZ, RZ, R19 ;  /* 0x000000ffff6b7224 */ /* 0x000fe200078e0013 */
[----:B------:R-:W-:-:S02]  /*61d0*/  SHF.L.U64.HI R109, R8, 0x3, R7 ;  /* 0x00000003086d7819 */ /* 0x000fc40000010207 */
[----:B--2---:R-:W-:-:S04]  /*61e0*/  SHF.R.S32.HI R0, RZ, 0x1f, R20 ;  /* 0x0000001fff007819 */ /* 0x004fc80000011414 */
[----:B------:R-:W-:Y:S01]  /*61f0*/  SHF.L.U64.HI R0, R20, 0x2, R0 ;  /* 0x0000000214007819 */ /* 0x000fe20000010200 */
[C---:B------:R-:W-:Y:S01]  /*6200*/  IMAD R20, R2.reuse, 0x3b, RZ ;  /* 0x0000003b02147824 */ /* 0x040fe200078e02ff */
[----:B------:R-:W-:Y:S02]  /*6210*/  SHF.L.U64.HI R2, R2, 0x2, R3 ;  /* 0x0000000202027819 */ /* 0x000fe40000010203 */
[----:B---3--:R-:W-:-:S03]  /*6220*/  SHF.R.S32.HI R6, RZ, 0x1f, R105 ;  /* 0x0000001fff067819 */ /* 0x008fc60000011469 */
[----:B------:R2:W-:Y:S01]  /*6230*/  STL [R1+0x1c8], R2 ;  /* 0x0001c80201007387 */ /* 0x0005e20000100800 */
[----:B------:R-:W-:Y:S02]  /*6240*/  SHF.L.U64.HI R6, R105, 0x2, R6 ;  /* 0x0000000269067819 */ /* 0x000fe40000010206 */
[----:B-1----:R-:W-:Y:S01]  /*6250*/  SHF.R.U32.HI R3, RZ, 0x5, R21 ;  /* 0x00000005ff037819 */ /* 0x002fe20000011615 */
[----:B------:R-:W3:Y:S01]  /*6260*/  LDL.LU R102, [R1+0x110] ;  /* 0x0001100001667983 */ /* 0x000ee20000300800 */
[----:B----4-:R-:W-:-:S03]  /*6270*/  LEA R16, P0, R112, R110, 0x2 ;  /* 0x0000006e70107211 */ /* 0x010fc600078010ff */
[----:B------:R-:W4:Y:S01]  /*6280*/  LDL.LU R19, [R1+0x114] ;  /* 0x0001140001137983 */ /* 0x000f220000300800 */
[----:B--2---:R-:W-:-:S03]  /*6290*/  SHF.R.S32.HI R2, RZ, 0x1f, R112 ;  /* 0x0000001fff027819 */ /* 0x004fc60000011470 */
[----:B------:R-:W2:Y:S04]  /*62a0*/  LDL.LU R21, [R1+0x118] ;  /* 0x0001180001157983 */ /* 0x000ea80000300800 */
[----:B------:R-:W2:Y:S01]  /*62b0*/  LDL.LU R103, [R1+0x11c] ;  /* 0x00011c0001677983 */ /* 0x000ea20000300800 */
[----:B------:R-:W-:-:S03]  /*62c0*/  LEA.HI.X R15, R112, R109, R2, 0x2, P0 ;  /* 0x0000006d700f7211 */ /* 0x000fc600000f1402 */
[----:B------:R-:W-:Y:S01]  /*62d0*/  STL [R1+0x2e0], R6 ;  /* 0x0002e00601007387 */ /* 0x000fe20000100800 */
[----:B------:R-:W-:-:S03]  /*62e0*/  IMAD.MOV.U32 R112, RZ, RZ, R107 ;  /* 0x000000ffff707224 */ /* 0x000fc600078e006b */
[----:B------:R1:W-:Y:S04]  /*62f0*/  STL [R1+0x2ec], R111 ;  /* 0x0002ec6f01007387 */ /* 0x0003e80000100800 */
[----:B------:R-:W2:Y:S04]  /*6300*/  LDL.LU R98, [R1+0x120] ;  /* 0x0001200001627983 */ /* 0x000ea80000300800 */
[----:B------:R-:W2:Y:S04]  /*6310*/  LDL.LU R105, [R1+0x124] ;  /* 0x0001240001697983 */ /* 0x000ea80000300800 */
[----:B------:R-:W2:Y:S01]  /*6320*/  LDL.LU R107, [R1+0x128] ;  /* 0x00012800016b7983 */ /* 0x000ea20000300800 */
[----:B------:R-:W-:-:S02]  /*6330*/  IMAD.MOV.U32 R108, RZ, RZ, R106 ;  /* 0x000000ffff6c7224 */ /* 0x000fc400078e006a */
[----:B------:R-:W-:Y:S01]  /*6340*/  IMAD.MOV.U32 R106, RZ, RZ, R20 ;  /* 0x000000ffff6a7224 */ /* 0x000fe200078e0014 */
[----:B------:R-:W2:Y:S01]  /*6350*/  LDL.LU R99, [R1+0x12c] ;  /* 0x00012c0001637983 */ /* 0x000ea20000300800 */
[----:B------:R-:W-:Y:S02]  /*6360*/  IMAD.MOV.U32 R104, RZ, RZ, R113 ;  /* 0x000000ffff687224 */ /* 0x000fe400078e0071 */
[----:B------:R-:W-:Y:S01]  /*6370*/  IMAD.MOV.U32 R113, RZ, RZ, R18 ;  /* 0x000000ffff717224 */ /* 0x000fe200078e0012 */
[----:B------:R-:W2:Y:S01]  /*6380*/  LDL.LU R101, [R1+0x130] ;  /* 0x0001300001657983 */ /* 0x000ea20000300800 */
[----:B------:R-:W-:Y:S02]  /*6390*/  IMAD.MOV.U32 R100, RZ, RZ, R104 ;  /* 0x000000ffff647224 */ /* 0x000fe400078e0068 */
[----:B------:R-:W-:Y:S02]  /*63a0*/  IMAD.MOV.U32 R104, RZ, RZ, R112 ;  /* 0x000000ffff687224 */ /* 0x000fe400078e0070 */
[----:B------:R-:W-:-:S02]  /*63b0*/  IMAD.MOV.U32 R112, RZ, RZ, R113 ;  /* 0x000000ffff707224 */ /* 0x000fc400078e0071 */
[----:B------:R-:W-:Y:S01]  /*63c0*/  IMAD.MOV.U32 R113, RZ, RZ, R106 ;  /* 0x000000ffff717224 */ /* 0x000fe200078e006a */
[----:B---3--:R-:W-:Y:S02]  /*63d0*/  SHF.R.S32.HI R24, RZ, 0x1f, R102 ;  /* 0x0000001fff187819 */ /* 0x008fe40000011466 */
[-C--:B------:R-:W-:Y:S02]  /*63e0*/  LEA R18, P0, R102, R110.reuse, 0x2 ;  /* 0x0000006e66127211 */ /* 0x080fe400078010ff */
[----:B----4-:R-:W-:Y:S02]  /*63f0*/  SHF.R.S32.HI R10, RZ, 0x1f, R19 ;  /* 0x0000001fff0a7819 */ /* 0x010fe40000011413 */
[-C--:B------:R-:W-:Y:S02]  /*6400*/  LEA R20, P1, R19, R110.reuse, 0x2 ;  /* 0x0000006e13147211 */ /* 0x080fe400078210ff */
[----:B--2---:R-:W-:Y:S02]  /*6410*/  SHF.R.S32.HI R4, RZ, 0x1f, R21 ;  /* 0x0000001fff047819 */ /* 0x004fe40000011415 */
[----:B------:R-:W-:-:S02]  /*6420*/  LEA R22, P2, R21, R110, 0x2 ;  /* 0x0000006e15167211 */ /* 0x000fc400078410ff */
[----:B------:R-:W-:Y:S02]  /*6430*/  SHF.R.S32.HI R2, RZ, 0x1f, R103 ;  /* 0x0000001fff027819 */ /* 0x000fe40000011467 */
[----:B------:R-:W-:Y:S02]  /*6440*/  LEA R88, P3, R103, R110, 0x2 ;  /* 0x0000006e67587211 */ /* 0x000fe400078610ff */
[-C--:B------:R-:W-:Y:S02]  /*6450*/  LEA.HI.X R19, R19, R109.reuse, R10, 0x2, P1 ;  /* 0x0000006d13137211 */ /* 0x080fe400008f140a */
[-C--:B------:R-:W-:Y:S02]  /*6460*/  LEA.HI.X R21, R21, R109.reuse, R4, 0x2, P2 ;  /* 0x0000006d15157211 */ /* 0x080fe400010f1404 */
[-C--:B------:R-:W-:Y:S01]  /*6470*/  LEA.HI.X R17, R102, R109.reuse, R24, 0x2, P0 ;  /* 0x0000006d66117211 */ /* 0x080fe200000f1418 */
[----:B------:R-:W-:Y:S01]  /*6480*/  IMAD.MOV.U32 R102, RZ, RZ, R108 ;  /* 0x000000ffff667224 */ /* 0x000fe200078e006c */
[----:B------:R-:W-:-:S02]  /*6490*/  LEA.HI.X R23, R103, R109, R2, 0x2, P3 ;  /* 0x0000006d67177211 */ /* 0x000fc400018f1402 */
[----:B------:R-:W2:Y:S01]  /*64a0*/  LDL.LU R103, [R1+0x134] ;  /* 0x0001340001677983 */ /* 0x000ea20000300800 */
[----:B------:R-:W-:-:S03]  /*64b0*/  SHF.R.S32.HI R10, RZ, 0x1f, R105 ;  /* 0x0000001fff0a7819 */ /* 0x000fc60000011469 */
[----:B------:R-:W3:Y:S01]  /*64c0*/  LDL.LU R108, [R1+0x138] ;  /* 0x00013800016c7983 */ /* 0x000ee20000300800 */
[-C--:B------:R-:W-:Y:S02]  /*64d0*/  LEA R92, P1, R105, R110.reuse, 0x2 ;  /* 0x0000006e695c7211 */ /* 0x080fe400078210ff */
[----:B------:R-:W-:Y:S01]  /*64e0*/  SHF.R.S32.HI R4, RZ, 0x1f, R107 ;  /* 0x0000001fff047819 */ /* 0x000fe2000001146b */
[----:B------:R-:W4:Y:S01]  /*64f0*/  LDL.LU R106, [R1+0x13c] ;  /* 0x00013c00016a7983 */ /* 0x000f220000300800 */
[----:B------:R-:W-:Y:S02]  /*6500*/  LEA R94, P2, R107, R110, 0x2 ;  /* 0x0000006e6b5e7211 */ /* 0x000fe400078410ff */
[-C--:B------:R-:W-:Y:S02]  /*6510*/  LEA.HI.X R91, R105, R109.reuse, R10, 0x2, P1 ;  /* 0x0000006d695b7211 */ /* 0x080fe400008f140a */
[----:B------:R-:W-:Y:S01]  /*6520*/  LEA.HI.X R93, R107, R109, R4, 0x2, P2 ;  /* 0x0000006d6b5d7211 */ /* 0x000fe200010f1404 */
[----:B------:R-:W3:Y:S04]  /*6530*/  LDL.LU R105, [R1+0x140] ;  /* 0x0001400001697983 */ /* 0x000ee80000300800 */
[----:B------:R-:W3:Y:S04]  /*6540*/  LDL.LU R107, [R1+0x144] ;  /* 0x00014400016b7983 */ /* 0x000ee80000300800 */
[----:B------:R-:W3:Y:S04]  /*6550*/  LDL.LU R87, [R1+0x148] ;  /* 0x0001480001577983 */ /* 0x000ee80000300800 */
[----:B------:R-:W4:Y:S01]  /*6560*/  LDL.LU R86, [R1+0x150] ;  /* 0x0001500001567983 */ /* 0x000f220000300800 */
[----:B------:R-:W-:Y:S01]  /*6570*/  IMAD.MOV.U32 R11, RZ, RZ, R100 ;  /* 0x000000ffff0b7224 */ /* 0x000fe200078e0064 */
[----:B------:R-:W-:-:S02]  /*6580*/  SHF.R.S32.HI R2, RZ, 0x1f, R99 ;  /* 0x0000001fff027819 */ /* 0x000fc40000011463 */
[C---:B------:R-:W-:Y:S01]  /*6590*/  LEA R96, P3, R99.reuse, R110, 0x2 ;  /* 0x0000006e63607211 */ /* 0x040fe200078610ff */
[----:B------:R-:W-:Y:S01]  /*65a0*/  IMAD.MOV.U32 R67, RZ, RZ, R11 ;  /* 0x000000ffff437224 */ /* 0x000fe200078e000b */
[----:B------:R-:W3:Y:S04]  /*65b0*/  LDL R83, [R1+0x22c] ;  /* 0x00022c0001537983 */ /* 0x000ee80000100800 */
[----:B------:R-:W3:Y:S01]  /*65c0*/  LDL R11, [R1+0x1dc] ;  /* 0x0001dc00010b7983 */ /* 0x000ee20000100800 */
[----:B------:R-:W-:-:S03]  /*65d0*/  LEA.HI.X R95, R99, R109, R2, 0x2, P3 ;  /* 0x0000006d635f7211 */ /* 0x000fc600018f1402 */
[----:B------:R-:W3:Y:S01]  /*65e0*/  LDL R84, [R1+0x230] ;  /* 0x0002300001547983 */ /* 0x000ee20000100800 */
[----:B------:R-:W-:-:S03]  /*65f0*/  R2UR UR15, R3 ;  /* 0x00000000030f72ca */ /* 0x000fc600000e0000 */
[----:B------:R-:W3:Y:S01]  /*6600*/  LDL R85, [R1+0x234] ;  /* 0x0002340001557983 */ /* 0x000ee20000100800 */
[----:B------:R-:W-:Y:S02]  /*6610*/  SHF.R.S32.HI R24, RZ, 0x1f, R98 ;  /* 0x0000001fff187819 */ /* 0x000fe40000011462 */
[-C--:B------:R-:W-:Y:S01]  /*6620*/  LEA R90, P0, R98, R110.reuse, 0x2 ;  /* 0x0000006e625a7211 */ /* 0x080fe200078010ff */
[----:B------:R-:W-:Y:S01]  /*6630*/  IMAD.MOV.U32 R122, RZ, RZ, R104 ;  /* 0x000000ffff7a7224 */ /* 0x000fe200078e0068 */
[----:B------:R-:W-:Y:S01]  /*6640*/  IADD3 R16, P6, R16, UR8, RZ ;  /* 0x0000000810107c10 */ /* 0x000fe2000ffde0ff */
[----:B------:R-:W-:Y:S01]  /*6650*/  IMAD.MOV.U32 R123, RZ, RZ, R102 ;  /* 0x000000ffff7b7224 */ /* 0x000fe200078e0066 */
[-C--:B------:R-:W-:Y:S01]  /*6660*/  LEA.HI.X R89, R98, R109.reuse, R24, 0x2, P0 ;  /* 0x0000006d62597211 */ /* 0x080fe200000f1418 */
[----:B-1----:R-:W3:Y:S01]  /*6670*/  LDL R111, [R1+0x2b8] ;  /* 0x0002b800016f7983 */ /* 0x002ee20000100800 */
[----:B------:R-:W-:Y:S02]  /*6680*/  SHF.R.S32.HI R24, RZ, 0x1f, R101 ;  /* 0x0000001fff187819 */ /* 0x000fe40000011465 */
[C---:B------:R-:W-:Y:S01]  /*6690*/  LEA R98, P0, R101.reuse, R110, 0x2 ;  /* 0x0000006e65627211 */ /* 0x040fe200078010ff */
[----:B------:R-:W3:Y:S03]  /*66a0*/  LDL R14, [R1+0x2bc] ;  /* 0x0002bc00010e7983 */ /* 0x000ee60000100800 */
[----:B------:R-:W-:Y:S01]  /*66b0*/  LEA.HI.X R97, R101, R109, R24, 0x2, P0 ;  /* 0x0000006d65617211 */ /* 0x000fe200000f1418 */
[----:B------:R-:W3:Y:S01]  /*66c0*/  LDL R5, [R1+0x2c0] ;  /* 0x0002c00001057983 */ /* 0x000ee20000100800 */
[----:B--2---:R-:W-:-:S02]  /*66d0*/  SHF.R.S32.HI R10, RZ, 0x1f, R103 ;  /* 0x0000001fff0a7819 */ /* 0x004fc40000011467 */
[----:B------:R-:W-:-:S04]  /*66e0*/  LEA R100, P1, R103, R110, 0x2 ;  /* 0x0000006e67647211 */ /* 0x000fc800078210ff */
[----:B------:R-:W-:Y:S02]  /*66f0*/  LEA.HI.X R99, R103, R109, R10, 0x2, P1 ;  /* 0x0000006d67637211 */ /* 0x000fe400008f140a */
[----:B----4-:R-:W-:Y:S02]  /*6700*/  LEA R3, P1, R12, R86, 0x3 ;  /* 0x000000560c037211 */ /* 0x010fe400078218ff */
[----:B------:R-:W2:Y:S01]  /*6710*/  LDL R86, [R1+0x1e0] ;  /* 0x0001e00001567983 */ /* 0x000ea20000100800 */
[----:B------:R-:W-:Y:S02]  /*6720*/  SHF.R.S32.HI R2, RZ, 0x1f, R106 ;  /* 0x0000001fff027819 */ /* 0x000fe4000001146a */
[-C--:B------:R-:W-:Y:S02]  /*6730*/  LEA R104, P3, R106, R110.reuse, 0x2 ;  /* 0x0000006e6a687211 */ /* 0x080fe400078610ff */
[----:B---3--:R-:W-:Y:S02]  /*6740*/  SHF.R.S32.HI R4, RZ, 0x1f, R108 ;  /* 0x0000001fff047819 */ /* 0x008fe4000001146c */
[----:B------:R-:W-:-:S02]  /*6750*/  LEA R102, P2, R108, R110, 0x2 ;  /* 0x0000006e6c667211 */ /* 0x000fc400078410ff */
[-C--:B------:R-:W-:Y:S02]  /*6760*/  LEA.HI.X R103, R106, R109.reuse, R2, 0x2, P3 ;  /* 0x0000006d6a677211 */ /* 0x080fe400018f1402 */
[----:B------:R-:W-:Y:S02]  /*6770*/  SHF.R.S32.HI R10, RZ, 0x1f, R105 ;  /* 0x0000001fff0a7819 */ /* 0x000fe40000011469 */
[-C--:B------:R-:W-:Y:S02]  /*6780*/  LEA R106, P0, R105, R110.reuse, 0x2 ;  /* 0x0000006e696a7211 */ /* 0x080fe400078010ff */
[----:B------:R-:W-:Y:S02]  /*6790*/  LEA.HI.X R101, R108, R109, R4, 0x2, P2 ;  /* 0x0000006d6c657211 */ /* 0x000fe400010f1404 */
[----:B------:R-:W-:Y:S02]  /*67a0*/  SHF.R.S32.HI R4, RZ, 0x1f, R107 ;  /* 0x0000001fff047819 */ /* 0x000fe4000001146b */
[----:B------:R-:W-:-:S02]  /*67b0*/  LEA R108, P2, R107, R110, 0x2 ;  /* 0x0000006e6b6c7211 */ /* 0x000fc400078410ff */
[----:B------:R-:W-:Y:S02]  /*67c0*/  SHF.R.S32.HI R2, RZ, 0x1f, R87 ;  /* 0x0000001fff027819 */ /* 0x000fe40000011457 */
[----:B------:R-:W-:Y:S02]  /*67d0*/  LEA R110, P3, R87, R110, 0x2 ;  /* 0x0000006e576e7211 */ /* 0x000fe400078610ff */
[-C--:B------:R-:W-:Y:S02]  /*67e0*/  LEA.HI.X R105, R105, R109.reuse, R10, 0x2, P0 ;  /* 0x0000006d69697211 */ /* 0x080fe400000f140a */
[----:B------:R-:W-:Y:S02]  /*67f0*/  IADD3 R3, P0, R3, UR6, RZ ;  /* 0x0000000603037c10 */ /* 0x000fe4000ff1e0ff */
[-C--:B------:R-:W-:Y:S02]  /*6800*/  LEA.HI.X R107, R107, R109.reuse, R4, 0x2, P2 ;  /* 0x0000006d6b6b7211 */ /* 0x080fe400010f1404 */
[----:B------:R-:W-:-:S02]  /*6810*/  LEA.HI.X R109, R87, R109, R2, 0x2, P3 ;  /* 0x0000006d576d7211 */ /* 0x000fc400018f1402 */
[----:B------:R-:W-:Y:S01]  /*6820*/  IADD3 R18, P5, R18, UR8, RZ ;  /* 0x0000000812127c10 */ /* 0x000fe2000ffbe0ff */
[----:B------:R-:W3:Y:S01]  /*6830*/  LDL R87, [R1+0x238] ;  /* 0x0002380001577983 */ /* 0x000ee20000100800 */
[----:B------:R-:W-:Y:S02]  /*6840*/  IADD3 R20, P4, R20, UR8, RZ ;  /* 0x0000000814147c10 */ /* 0x000fe4000ff9e0ff */
[----:B------:R-:W-:Y:S01]  /*6850*/  IADD3 R22, P3, R22, UR8, RZ ;  /* 0x0000000816167c10 */ /* 0x000fe2000ff7e0ff */
[----:B------:R1:W-:Y:S01]  /*6860*/  STL [R1+0x2e4], R3 ;  /* 0x0002e40301007387 */ /* 0x0003e20000100800 */
[----:B------:R-:W-:Y:S02]  /*6870*/  IADD3 R88, P2, R88, UR8, RZ ;  /* 0x0000000858587c10 */ /* 0x000fe4000ff5e0ff */
[----:B------:R-:W-:Y:S02]  /*6880*/  IADD3.X R15, R15, UR9, RZ, P6, !PT ;  /* 0x000000090f0f7c10 */ /* 0x000fe4000b7fe4ff */
[----:B------:R-:W-:Y:S01]  /*6890*/  IADD3 R90, P6, R90, UR8, RZ ;  /* 0x000000085a5a7c10 */ /* 0x000fe2000ffde0ff */
[----:B-1----:R-:W4:Y:S04]  /*68a0*/  LDL R3, [R1+0x100] ;  /* 0x0001000001037983 */ /* 0x002f280000100800 */
[----:B------:R-:W-:Y:S04]  /*68b0*/  STL [R1+0x2e8], R16 ;  /* 0x0002e81001007387 */ /* 0x000fe80000100800 */
[----:B------:R-:W-:Y:S01]  /*68c0*/  STL [R1+0x2f0], R18 ;  /* 0x0002f01201007387 */ /* 0x000fe20000100800 */
[----:B------:R-:W-:-:S03]  /*68d0*/  IADD3.X R17, R17, UR9, RZ, P5, !PT ;  /* 0x0000000911117c10 */ /* 0x000fc6000affe4ff */
[----:B------:R1:W-:Y:S01]  /*68e0*/  STL [R1+0x2f4], R20 ;  /* 0x0002f41401007387 */ /* 0x0003e20000100800 */
[----:B------:R-:W-:Y:S02]  /*68f0*/  IADD3 R92, P5, R92, UR8, RZ ;  /* 0x000000085c5c7c10 */ /* 0x000fe4000ffbe0ff */
[----:B------:R-:W-:Y:S01]  /*6900*/  IADD3.X R19, R19, UR9, RZ, P4, !PT ;  /* 0x0000000913137c10 */ /* 0x000fe2000a7fe4ff */
[----:B-1----:R-:W4:Y:S04]  /*6910*/  LDL R20, [R1+0x2b4] ;  /* 0x0002b40001147983 */ /* 0x002f280000100800 */
[----:B------:R-:W-:Y:S04]  /*6920*/  STL [R1+0x2f8], R22 ;  /* 0x0002f81601007387 */ /* 0x000fe80000100800 */
[----:B------:R1:W-:Y:S01]  /*6930*/  STL [R1+0x2fc], R88 ;  /* 0x0002fc5801007387 */ /* 0x0003e20000100800 */
[----:B------:R-:W-:-:S02]  /*6940*/  IADD3 R94, P4, R94, UR8, RZ ;  /* 0x000000085e5e7c10 */ /* 0x000fc4000ff9e0ff */
        /* <DEDUP_REMOVED lines=34> */
[----:B------:R-:W-:Y:S01]  /*6b70*/  IADD3 R108, P2, R108, UR8, RZ ;  /* 0x000000086c6c7c10 */ /* 0x000fe2000ff5e0ff */
[----:B------:R-:W-:Y:S01]  /*6b80*/  IMAD.MOV.U32 R63, RZ, RZ, R113 ;  /* 0x000000ffff3f7224 */ /* 0x000fe200078e0071 */
[----:B------:R-:W-:Y:S01]  /*6b90*/  IADD3.X R99, R99, UR9, RZ, P6, !PT ;  /* 0x0000000963637c10 */ /* 0x000fe2000b7fe4ff */
[----:B-1----:R-:W4:Y:S04]  /*6ba0*/  LDL R102, [R1+0x298] ;  /* 0x0002980001667983 */ /* 0x002f280000100800 */
[----:B------:R-:W-:Y:S04]  /*6bb0*/  STL [R1+0x338], R93 ;  /* 0x0003385d01007387 */ /* 0x000fe80000100800 */
[----:B------:R1:W-:Y:S01]  /*6bc0*/  STL [R1+0x33c], R104 ;  /* 0x00033c6801007387 */ /* 0x0003e20000100800 */
[----:B------:R-:W-:-:S02]  /*6bd0*/  IADD3 R110, P6, R110, UR8, RZ ;  /* 0x000000086e6e7c10 */ /* 0x000fc4000ffde0ff */
[----:B------:R-:W-:Y:S02]  /*6be0*/  SHF.R.S32.HI R113, RZ, 0x1f, R12 ;  /* 0x0000001fff717819 */ /* 0x000fe4000001140c */
[----:B------:R-:W-:Y:S01]  /*6bf0*/  IADD3.X R101, R101, UR9, RZ, P5, !PT ;  /* 0x0000000965657c10 */ /* 0x000fe2000affe4ff */
[----:B-1----:R-:W4:Y:S04]  /*6c00*/  LDL R104, [R1+0x294] ;  /* 0x0002940001687983 */ /* 0x002f280000100800 */
[----:B------:R-:W-:Y:S04]  /*6c10*/  STL [R1+0x340], R95 ;  /* 0x0003405f01007387 */ /* 0x000fe80000100800 */
[----:B------:R1:W-:Y:S01]  /*6c20*/  STL [R1+0x344], R106 ;  /* 0x0003446a01007387 */ /* 0x0003e20000100800 */
[----:B------:R-:W-:-:S02]  /*6c30*/  IADD3.X R103, R103, UR9, RZ, P4, !PT ;  /* 0x0000000967677c10 */ /* 0x000fc4000a7fe4ff */
[----:B------:R-:W-:Y:S02]  /*6c40*/  LEA.HI.X R0, R12, R0, R113, 0x3, P1 ;  /* 0x000000000c007211 */ /* 0x000fe400008f1c71 */
[----:B------:R-:W-:Y:S01]  /*6c50*/  IADD3.X R105, R105, UR9, RZ, P3, !PT ;  /* 0x0000000969697c10 */ /* 0x000fe20009ffe4ff */
[----:B-1----:R-:W4:Y:S04]  /*6c60*/  LDL R106, [R1+0x290] ;  /* 0x00029000016a7983 */ /* 0x002f280000100800 */
[----:B------:R-:W-:Y:S04]  /*6c70*/  STL [R1+0x348], R97 ;  /* 0x0003486101007387 */ /* 0x000fe80000100800 */
[----:B------:R1:W-:Y:S01]  /*6c80*/  STL [R1+0x34c], R108 ;  /* 0x00034c6c01007387 */ /* 0x0003e20000100800 */
[----:B------:R-:W-:-:S02]  /*6c90*/  IADD3.X R107, R107, UR9, RZ, P2, !PT ;  /* 0x000000096b6b7c10 */ /* 0x000fc400097fe4ff */
[----:B------:R-:W-:Y:S01]  /*6ca0*/  IADD3.X R109, R109, UR9, RZ, P6, !PT ;  /* 0x000000096d6d7c10 */ /* 0x000fe2000b7fe4ff */
[----:B-1----:R-:W4:Y:S04]  /*6cb0*/  LDL R108, [R1+0x28c] ;  /* 0x00028c00016c7983 */ /* 0x002f280000100800 */
[----:B------:R-:W-:Y:S04]  /*6cc0*/  STL [R1+0x350], R99 ;  /* 0x0003506301007387 */ /* 0x000fe80000100800 */
[----:B------:R1:W-:Y:S01]  /*6cd0*/  STL [R1+0x354], R110 ;  /* 0x0003546e01007387 */ /* 0x0003e20000100800 */
[----:B------:R-:W-:Y:S01]  /*6ce0*/  IADD3.X R2, R0, UR7, RZ, P0, !PT ;  /* 0x0000000700027c10 */ /* 0x000fe200087fe4ff */
[----:B------:R-:W-:Y:S01]  /*6cf0*/  IMAD.MOV.U32 R0, RZ, RZ, R13 ;  /* 0x000000ffff007224 */ /* 0x000fe200078e000d */
[C---:B------:R-:W-:Y:S01]  /*6d00*/  SHF.L.U64.HI R7, R8.reuse, 0x2, R7 ;  /* 0x0000000208077819 */ /* 0x040fe20000010207 */
[----:B-1----:R-:W4:Y:S04]  /*6d10*/  LDL R110, [R1+0x288] ;  /* 0x00028800016e7983 */ /* 0x002f280000100800 */
[----:B------:R-:W-:Y:S04]  /*6d20*/  STL [R1+0x358], R101 ;  /* 0x0003586501007387 */ /* 0x000fe80000100800 */
[----:B------:R1:W-:Y:S01]  /*6d30*/  STL [R1+0x35c], R103 ;  /* 0x00035c6701007387 */ /* 0x0003e20000100800 */
[----:B------:R-:W-:Y:S01]  /*6d40*/  IMAD.SHL.U32 R8, R8, 0x4, RZ ;  /* 0x0000000408087824 */ /* 0x000fe200078e00ff */
[----:B------:R-:W-:-:S02]  /*6d50*/  SHF.R.S32.HI R11, RZ, 0x1f, R11 ;  /* 0x0000001fff0b7819 */ /* 0x000fc4000001140b */
[----:B-1----:R-:W4:Y:S04]  /*6d60*/  LDL R103, [R1+0x284] ;  /* 0x0002840001677983 */ /* 0x002f280000100800 */
[----:B------:R-:W-:Y:S04]  /*6d70*/  STL [R1+0x360], R105 ;  /* 0x0003606901007387 */ /* 0x000fe80000100800 */
[----:B------:R1:W-:Y:S01]  /*6d80*/  STL [R1+0x364], R107 ;  /* 0x0003646b01007387 */ /* 0x0003e20000100800 */
[----:B------:R-:W-:-:S03]  /*6d90*/  SHF.R.S32.HI R68, RZ, 0x1f, R83 ;  /* 0x0000001fff447819 */ /* 0x000fc60000011453 */
[----:B-1----:R-:W4:Y:S04]  /*6da0*/  LDL R107, [R1+0x1f4] ;  /* 0x0001f400016b7983 */ /* 0x002f280000100800 */
[----:B------:R-:W-:Y:S04]  /*6db0*/  STL [R1+0x368], R109 ;  /* 0x0003686d01007387 */ /* 0x000fe80000100800 */
[----:B------:R1:W-:Y:S01]  /*6dc0*/  STL [R1+0x36c], R2 ;  /* 0x00036c0201007387 */ /* 0x0003e20000100800 */
[----:B------:R-:W-:Y:S02]  /*6dd0*/  SHF.R.S32.HI R69, RZ, 0x1f, R84 ;  /* 0x0000001fff457819 */ /* 0x000fe40000011454 */
[----:B------:R-:W-:Y:S01]  /*6de0*/  SHF.R.S32.HI R70, RZ, 0x1f, R85 ;  /* 0x0000001fff467819 */ /* 0x000fe20000011455 */
[----:B-1----:R-:W4:Y:S04]  /*6df0*/  LDL R2, [R1+0x280] ;  /* 0x0002800001027983 */ /* 0x002f280000100800 */
[----:B------:R-:W-:Y:S04]  /*6e00*/  STL [R1+0x370], R0 ;  /* 0x0003700001007387 */ /* 0x000fe80000100800 */
[----:B------:R1:W-:Y:S01]  /*6e10*/  STL [R1+0x374], R7 ;  /* 0x0003740701007387 */ /* 0x0003e20000100800 */
[----:B--2---:R-:W-:-:S03]  /*6e20*/  SHF.R.S32.HI R71, RZ, 0x1f, R86 ;  /* 0x0000001fff477819 */ /* 0x004fc60000011456 */
[----:B-1----:R-:W2:Y:S04]  /*6e30*/  LDL R7, [R1+0x27c] ;  /* 0x00027c0001077983 */ /* 0x002ea80000100800 */
[----:B------:R-:W-:Y:S04]  /*6e40*/  STL [R1+0x378], R8 ;  /* 0x0003780801007387 */ /* 0x000fe80000100800 */
[----:B------:R-:W4:Y:S04]  /*6e50*/  LDL R73, [R1+0x23c] ;  /* 0x00023c0001497983 */ /* 0x000f280000100800 */
[----:B------:R-:W2:Y:S04]  /*6e60*/  LDL R74, [R1+0x240] ;  /* 0x00024000014a7983 */ /* 0x000ea80000100800 */
[----:B------:R-:W-:Y:S04]  /*6e70*/  STL [R1+0x3b8], R11 ;  /* 0x0003b80b01007387 */ /* 0x000fe80000100800 */
[----:B------:R-:W2:Y:S04]  /*6e80*/  LDL R75, [R1+0x1e4] ;  /* 0x0001e400014b7983 */ /* 0x000ea80000100800 */
        /* <DEDUP_REMOVED lines=13> */
[----:B------:R-:W2:Y:S04]  /*6f60*/  LDL R50, [R1+0x274] ;  /* 0x0002740001327983 */ /* 0x000ea80000100800 */
[----:B------:R-:W2:Y:S04]  /*6f70*/  LDL R51, [R1+0x1f0] ;  /* 0x0001f00001337983 */ /* 0x000ea80000100800 */
[----:B------:R-:W2:Y:S01]  /*6f80*/  LDL R52, [R1+0x278] ;  /* 0x0002780001347983 */ /* 0x000ea20000100800 */
[----:B---3--:R-:W-:-:S03]  /*6f90*/  SHF.R.S32.HI R72, RZ, 0x1f, R87 ;  /* 0x0000001fff487819 */ /* 0x008fc60000011457 */
[----:B------:R-:W3:Y:S04]  /*6fa0*/  LDL R83, [R1+0x25c] ;  /* 0x00025c0001537983 */ /* 0x000ee80000100800 */
[----:B------:R-:W3:Y:S04]  /*6fb0*/  LDL R84, [R1+0x260] ;  /* 0x0002600001547983 */ /* 0x000ee80000100800 */
[----:B------:R-:W3:Y:S04]  /*6fc0*/  LDL R85, [R1+0x264] ;  /* 0x0002640001557983 */ /* 0x000ee80000100800 */
[----:B------:R-:W3:Y:S04]  /*6fd0*/  LDL R86, [R1+0x268] ;  /* 0x0002680001567983 */ /* 0x000ee80000100800 */
[----:B------:R-:W3:Y:S04]  /*6fe0*/  LDL R87, [R1+0x1ec] ;  /* 0x0001ec0001577983 */ /* 0x000ee80000100800 */
[----:B------:R1:W-:Y:S01]  /*6ff0*/  STL [R1+0x3a4], R72 ;  /* 0x0003a44801007387 */ /* 0x0003e20000100800 */
[----:B------:R-:W-:-:S02]  /*7000*/  IMAD.MOV.U32 R54, RZ, RZ, R120 ;  /* 0x000000ffff367224 */ /* 0x000fc400078e0078 */
[----:B------:R-:W-:Y:S02]  /*7010*/  IMAD.MOV.U32 R66, RZ, RZ, R123 ;  /* 0x000000ffff427224 */ /* 0x000fe400078e007b */
[----:B------:R-:W-:Y:S02]  /*7020*/  IMAD.MOV.U32 R65, RZ, RZ, R122 ;  /* 0x000000ffff417224 */ /* 0x000fe400078e007a */
[----:B------:R-:W-:Y:S02]  /*7030*/  IMAD.MOV.U32 R64, RZ, RZ, R112 ;  /* 0x000000ffff407224 */ /* 0x000fe400078e0070 */
[----:B------:R-:W-:Y:S02]  /*7040*/  IMAD.MOV.U32 R62, RZ, RZ, R114 ;  /* 0x000000ffff3e7224 */ /* 0x000fe400078e0072 */
[----:B------:R-:W-:Y:S02]  /*7050*/  IMAD.MOV.U32 R61, RZ, RZ, R115 ;  /* 0x000000ffff3d7224 */ /* 0x000fe400078e0073 */
[----:B------:R-:W-:-:S02]  /*7060*/  IMAD.MOV.U32 R60, RZ, RZ, R116 ;  /* 0x000000ffff3c7224 */ /* 0x000fc400078e0074 */
[----:B------:R-:W-:Y:S02]  /*7070*/  IMAD.MOV.U32 R59, RZ, RZ, R117 ;  /* 0x000000ffff3b7224 */ /* 0x000fe400078e0075 */
[----:B------:R-:W-:Y:S02]  /*7080*/  IMAD.MOV.U32 R58, RZ, RZ, R124 ;  /* 0x000000ffff3a7224 */ /* 0x000fe400078e007c */
[----:B------:R-:W-:Y:S02]  /*7090*/  IMAD.MOV.U32 R57, RZ, RZ, R125 ;  /* 0x000000ffff397224 */ /* 0x000fe400078e007d */
[----:B------:R-:W-:Y:S02]  /*70a0*/  IMAD.MOV.U32 R56, RZ, RZ, R118 ;  /* 0x000000ffff387224 */ /* 0x000fe400078e0076 */
[----:B------:R-:W-:Y:S01]  /*70b0*/  IMAD.MOV.U32 R55, RZ, RZ, R119 ;  /* 0x000000ffff377224 */ /* 0x000fe200078e0077 */
[----:B------:R-:W-:Y:S01]  /*70c0*/  SHF.R.S32.HI R4, RZ, 0x1f, R54 ;  /* 0x0000001fff047819 */ /* 0x000fe20000011436 */
[----:B------:R-:W-:Y:S01]  /*70d0*/  IMAD.MOV.U32 R53, RZ, RZ, R121 ;  /* 0x000000ffff357224 */ /* 0x000fe200078e0079 */
[----:B------:R-:W-:Y:S01]  /*70e0*/  SHF.R.S32.HI R112, RZ, 0x1f, R67 ;  /* 0x0000001fff707819 */ /* 0x000fe20000011443 */
[----:B-1----:R-:W-:Y:S01]  /*70f0*/  IMAD.MOV.U32 R72, RZ, RZ, R63 ;  /* 0x000000ffff487224 */ /* 0x002fe200078e003f */
[----:B------:R-:W-:Y:S01]  /*7100*/  SHF.R.S32.HI R114, RZ, 0x1f, R66 ;  /* 0x0000001fff727819 */ /* 0x000fe20000011442 */
[--C-:B------:R-:W-:Y:S01]  /*7110*/  IMAD.MOV.U32 R71, RZ, RZ, R64.reuse ;  /* 0x000000ffff477224 */ /* 0x100fe200078e0040 */
[--C-:B------:R-:W-:Y:S01]  /*7120*/  SHF.R.S32.HI R115, RZ, 0x1f, R65.reuse ;  /* 0x0000001fff737819 */ /* 0x100fe20000011441 */
[----:B------:R-:W-:Y:S01]  /*7130*/  IMAD.MOV.U32 R70, RZ, RZ, R65 ;  /* 0x000000ffff467224 */ /* 0x000fe200078e0041 */
[----:B------:R-:W-:Y:S01]  /*7140*/  SHF.R.S32.HI R116, RZ, 0x1f, R64 ;  /* 0x0000001fff747819 */ /* 0x000fe20000011440 */
[----:B------:R-:W-:Y:S01]  /*7150*/  IMAD.MOV.U32 R69, RZ, RZ, R66 ;  /* 0x000000ffff457224 */ /* 0x000fe200078e0042 */
[----:B------:R-:W-:Y:S01]  /*7160*/  SHF.R.S32.HI R117, RZ, 0x1f, R63 ;  /* 0x0000001fff757819 */ /* 0x000fe2000001143f */
[----:B------:R-:W-:Y:S01]  /*7170*/  IMAD.MOV.U32 R68, RZ, RZ, R67 ;  /* 0x000000ffff447224 */ /* 0x000fe200078e0043 */
[----:B------:R-:W-:-:S02]  /*7180*/  SHF.R.S32.HI R118, RZ, 0x1f, R62 ;  /* 0x0000001fff767819 */ /* 0x000fc4000001143e */
[----:B------:R-:W-:Y:S02]  /*7190*/  SHF.R.S32.HI R119, RZ, 0x1f, R61 ;  /* 0x0000001fff777819 */ /* 0x000fe4000001143d */
[----:B------:R-:W-:Y:S02]  /*71a0*/  SHF.R.S32.HI R120, RZ, 0x1f, R60 ;  /* 0x0000001fff787819 */ /* 0x000fe4000001143c */
[----:B------:R-:W-:Y:S02]  /*71b0*/  SHF.R.S32.HI R121, RZ, 0x1f, R59 ;  /* 0x0000001fff797819 */ /* 0x000fe4000001143b */
[----:B------:R-:W-:Y:S02]  /*71c0*/  SHF.R.S32.HI R122, RZ, 0x1f, R58 ;  /* 0x0000001fff7a7819 */ /* 0x000fe4000001143a */
[----:B------:R-:W-:Y:S02]  /*71d0*/  SHF.R.S32.HI R123, RZ, 0x1f, R57 ;  /* 0x0000001fff7b7819 */ /* 0x000fe40000011439 */
[----:B------:R-:W-:-:S02]  /*71e0*/  SHF.R.S32.HI R124, RZ, 0x1f, R56 ;  /* 0x0000001fff7c7819 */ /* 0x000fc40000011438 */
[----:B------:R-:W-:Y:S01]  /*71f0*/  SHF.R.S32.HI R125, RZ, 0x1f, R55 ;  /* 0x0000001fff7d7819 */ /* 0x000fe20000011437 */
[--C-:B------:R-:W-:Y:S01]  /*7200*/  IMAD.MOV.U32 R11, RZ, RZ, R53.reuse ;  /* 0x000000ffff0b7224 */ /* 0x100fe200078e0035 */
[----:B------:R-:W-:Y:S02]  /*7210*/  SHF.R.S32.HI R10, RZ, 0x1f, R53 ;  /* 0x0000001fff0a7819 */ /* 0x000fe40000011435 */
[----:B------:R-:W-:Y:S02]  /*7220*/  SHF.L.U64.HI R112, R68, 0x2, R112 ;  /* 0x0000000244707819 */ /* 0x000fe40000010270 */
[----:B------:R-:W-:Y:S02]  /*7230*/  SHF.L.U64.HI R114, R69, 0x2, R114 ;  /* 0x0000000245727819 */ /* 0x000fe40000010272 */
[----:B------:R-:W-:Y:S02]  /*7240*/  SHF.L.U64.HI R115, R70, 0x2, R115 ;  /* 0x0000000246737819 */ /* 0x000fe40000010273 */
[----:B------:R-:W-:-:S02]  /*7250*/  SHF.L.U64.HI R116, R71, 0x2, R116 ;  /* 0x0000000247747819 */ /* 0x000fc40000010274 */
[----:B------:R-:W-:Y:S02]  /*7260*/  SHF.L.U64.HI R117, R72, 0x2, R117 ;  /* 0x0000000248757819 */ /* 0x000fe40000010275 */
[----:B------:R-:W-:Y:S02]  /*7270*/  SHF.L.U64.HI R10, R11, 0x2, R10 ;  /* 0x000000020b0a7819 */ /* 0x000fe4000001020a */
[----:B----4-:R-:W-:Y:S02]  /*7280*/  SHF.R.S32.HI R73, RZ, 0x1f, R73 ;  /* 0x0000001fff497819 */ /* 0x010fe40000011449 */
[----:B--2---:R-:W-:-:S03]  /*7290*/  SHF.R.S32.HI R74, RZ, 0x1f, R74 ;  /* 0x0000001fff4a7819 */ /* 0x004fc6000001144a */
[----:B------:R-:W-:Y:S01]  /*72a0*/  STL [R1+0x3a0], R73 ;  /* 0x0003a04901007387 */ /* 0x000fe20000100800 */
[----:B------:R-:W-:-:S03]  /*72b0*/  SHF.R.S32.HI R75, RZ, 0x1f, R75 ;  /* 0x0000001fff4b7819 */ /* 0x000fc6000001144b */
        /* <DEDUP_REMOVED lines=18> */
[----:B------:R1:W-:Y:S01]  /*73e0*/  STL [R1+0x160], R0 ;  /* 0x0001600001007387 */ /* 0x0003e20000100800 */
[----:B------:R-:W-:-:S03]  /*73f0*/  SHF.R.S32.HI R8, RZ, 0x1f, R50 ;  /* 0x0000001fff087819 */ /* 0x000fc60000011432 */
[----:B------:R2:W-:Y:S01]  /*7400*/  STL [R1+0x164], R6 ;  /* 0x0001640601007387 */ /* 0x0005e20000100800 */
[----:B-1----:R-:W-:-:S03]  /*7410*/  SHF.R.S32.HI R0, RZ, 0x1f, R51 ;  /* 0x0000001fff007819 */ /* 0x002fc60000011433 */
[----:B------:R-:W-:Y:S01]  /*7420*/  STL [R1+0x168], R8 ;  /* 0x0001680801007387 */ /* 0x000fe20000100800 */
[----:B--2---:R-:W-:-:S03]  /*7430*/  SHF.R.S32.HI R6, RZ, 0x1f, R52 ;  /* 0x0000001fff067819 */ /* 0x004fc60000011434 */
[----:B------:R-:W-:Y:S04]  /*7440*/  STL [R1+0x16c], R0 ;  /* 0x00016c0001007387 */ /* 0x000fe80000100800 */
[----:B------:R-:W-:Y:S04]  /*7450*/  STL [R1+0x170], R6 ;  /* 0x0001700601007387 */ /* 0x000fe80000100800 */
[----:B------:R-:W-:Y:S04]  /*7460*/  STL [R1], RZ ;  /* 0x000000ff01007387 */ /* 0x000fe80000100800 */
[----:B------:R-:W-:Y:S04]  /*7470*/  STL [R1+0x4], RZ ;  /* 0x000004ff01007387 */ /* 0x000fe80000100800 */
        /* <DEDUP_REMOVED lines=49> */
[----:B------:R-:W-:Y:S01]  /*7790*/  STL [R1+0xcc], RZ ;  /* 0x0000ccff01007387 */ /* 0x000fe20000100800 */
[----:B------:R-:W-:-:S03]  /*77a0*/  IMAD.MOV.U32 R81, RZ, RZ, R54 ;  /* 0x000000ffff517224 */ /* 0x000fc600078e0036 */
[----:B------:R-:W-:Y:S04]  /*77b0*/  STL [R1+0xd0], RZ ;  /* 0x0000d0ff01007387 */ /* 0x000fe80000100800 */
[----:B------:R-:W-:Y:S04]  /*77c0*/  STL [R1+0xd4], RZ ;  /* 0x0000d4ff01007387 */ /* 0x000fe80000100800 */
[----:B------:R-:W-:Y:S01]  /*77d0*/  STL [R1+0xd8], RZ ;  /* 0x0000d8ff01007387 */ /* 0x000fe20000100800 */
[----:B------:R-:W-:-:S03]  /*77e0*/  IMAD.MOV.U32 R80, RZ, RZ, R55 ;  /* 0x000000ffff507224 */ /* 0x000fc600078e0037 */
[----:B------:R-:W-:Y:S01]  /*77f0*/  STL [R1+0xdc], RZ ;  /* 0x0000dcff01007387 */ /* 0x000fe20000100800 */
[----:B------:R-:W-:-:S03]  /*7800*/  IMAD.MOV.U32 R79, RZ, RZ, R56 ;  /* 0x000000ffff4f7224 */ /* 0x000fc600078e0038 */
[----:B------:R-:W-:Y:S01]  /*7810*/  STL [R1+0xe0], RZ ;  /* 0x0000e0ff01007387 */ /* 0x000fe20000100800 */
[----:B------:R-:W-:Y:S02]  /*7820*/  IMAD.MOV.U32 R78, RZ, RZ, R57 ;  /* 0x000000ffff4e7224 */ /* 0x000fe400078e0039 */
[----:B------:R-:W-:Y:S01]  /*7830*/  IMAD.MOV.U32 R77, RZ, RZ, R58 ;  /* 0x000000ffff4d7224 */ /* 0x000fe200078e003a */
[----:B------:R-:W-:Y:S01]  /*7840*/  STL [R1+0xe4], RZ ;  /* 0x0000e4ff01007387 */ /* 0x000fe20000100800 */
[----:B------:R-:W-:Y:S02]  /*7850*/  IMAD.MOV.U32 R76, RZ, RZ, R59 ;  /* 0x000000ffff4c7224 */ /* 0x000fe400078e003b */
[----:B------:R-:W-:Y:S01]  /*7860*/  IMAD.MOV.U32 R75, RZ, RZ, R60 ;  /* 0x000000ffff4b7224 */ /* 0x000fe200078e003c */
[----:B------:R-:W-:Y:S01]  /*7870*/  STL [R1+0xe8], RZ ;  /* 0x0000e8ff01007387 */ /* 0x000fe20000100800 */
[----:B------:R-:W-:Y:S02]  /*7880*/  IMAD.MOV.U32 R74, RZ, RZ, R61 ;  /* 0x000000ffff4a7224 */ /* 0x000fe400078e003d */
[----:B------:R-:W-:Y:S01]  /*7890*/  IMAD.MOV.U32 R73, RZ, RZ, R62 ;  /* 0x000000ffff497224 */ /* 0x000fe200078e003e */
[----:B------:R-:W-:Y:S01]  /*78a0*/  STL [R1+0xec], RZ ;  /* 0x0000ecff01007387 */ /* 0x000fe20000100800 */
[----:B------:R-:W-:-:S03]  /*78b0*/  SHF.L.U64.HI R4, R81, 0x2, R4 ;  /* 0x0000000251047819 */ /* 0x000fc60000010204 */
[----:B------:R-:W-:Y:S01]  /*78c0*/  STL [R1+0xf0], RZ ;  /* 0x0000f0ff01007387 */ /* 0x000fe20000100800 */
[----:B------:R-:W-:-:S03]  /*78d0*/  SHF.L.U64.HI R118, R73, 0x2, R118 ;  /* 0x0000000249767819 */ /* 0x000fc60000010276 */
[----:B------:R-:W-:Y:S01]  /*78e0*/  STL [R1+0xf4], RZ ;  /* 0x0000f4ff01007387 */ /* 0x000fe20000100800 */
[----:B------:R-:W-:Y:S02]  /*78f0*/  SHF.L.U64.HI R119, R74, 0x2, R119 ;  /* 0x000000024a777819 */ /* 0x000fe40000010277 */
[----:B------:R-:W-:Y:S01]  /*7900*/  SHF.L.U64.HI R120, R75, 0x2, R120 ;  /* 0x000000024b787819 */ /* 0x000fe20000010278 */
[----:B------:R-:W-:Y:S01]  /*7910*/  STL [R1+0xf8], RZ ;  /* 0x0000f8ff01007387 */ /* 0x000fe20000100800 */
[----:B------:R-:W-:Y:S02]  /*7920*/  SHF.L.U64.HI R121, R76, 0x2, R121 ;  /* 0x000000024c797819 */ /* 0x000fe40000010279 */
[----:B------:R-:W-:Y:S01]  /*7930*/  SHF.L.U64.HI R122, R77, 0x2, R122 ;  /* 0x000000024d7a7819 */ /* 0x000fe2000001027a */
[----:B------:R-:W-:Y:S01]  /*7940*/  STL [R1+0xfc], RZ ;  /* 0x0000fcff01007387 */ /* 0x000fe20000100800 */
[----:B------:R-:W-:Y:S02]  /*7950*/  SHF.L.U64.HI R123, R78, 0x2, R123 ;  /* 0x000000024e7b7819 */ /* 0x000fe4000001027b */
[----:B------:R-:W-:Y:S01]  /*7960*/  SHF.L.U64.HI R124, R79, 0x2, R124 ;  /* 0x000000024f7c7819 */ /* 0x000fe2000001027c */
[----:B------:R-:W2:Y:S01]  /*7970*/  LDL R68, [R1+0x1dc] ;  /* 0x0001dc0001447983 */ /* 0x000ea20000100800 */
[----:B------:R-:W-:-:S03]  /*7980*/  SHF.L.U64.HI R125, R80, 0x2, R125 ;  /* 0x00000002507d7819 */ /* 0x000fc6000001027d */
[----:B------:R-:W4:Y:S04]  /*7990*/  LDL R69, [R1+0x22c] ;  /* 0x00022c0001457983 */ /* 0x000f280000100800 */
[----:B------:R-:W3:Y:S04]  /*79a0*/  LDL R70, [R1+0x230] ;  /* 0x0002300001467983 */ /* 0x000ee80000100800 */
        /* <DEDUP_REMOVED lines=12> */
[----:B------:R1:W-:Y:S04]  /*7a70*/  STL [R1+0x104], R4 ;  /* 0x0001040401007387 */ /* 0x0003e80000100800 */
[----:B-1----:R-:W3:Y:S04]  /*7a80*/  LDL R4, [R1+0x278] ;  /* 0x0002780001047983 */ /* 0x002ee80000100800 */
[----:B------:R-:W2:Y:S04]  /*7a90*/  LDL.LU R11, [R1+0x3b8] ;  /* 0x0003b800010b7983 */ /* 0x000ea80000300800 */
[----:B------:R1:W-:Y:S04]  /*7aa0*/  STL [R1+0x108], R10 ;  /* 0x0001080a01007387 */ /* 0x0003e80000100800 */
[----:B-1----:R-:W3:Y:S01]  /*7ab0*/  LDL.LU R10, [R1+0x170] ;  /* 0x00017000010a7983 */ /* 0x002ee20000300800 */
[----:B--2---:R-:W-:-:S03]  /*7ac0*/  SHF.L.U64.HI R11, R68, 0x2, R11 ;  /* 0x00000002440b7819 */ /* 0x004fc6000001020b */
[----:B------:R-:W4:Y:S04]  /*7ad0*/  LDL.LU R68, [R1+0x3b4] ;  /* 0x0003b40001447983 */ /* 0x000f280000300800 */
[----:B------:R1:W-:Y:S04]  /*7ae0*/  STL [R1+0x10c], R11 ;  /* 0x00010c0b01007387 */ /* 0x0003e80000100800 */
[----:B-1----:R-:W2:Y:S01]  /*7af0*/  LDL R11, [R1+0x1f0] ;  /* 0x0001f000010b7983 */ /* 0x002ea20000100800 */
[----:B----4-:R-:W-:-:S03]  /*7b00*/  SHF.L.U64.HI R68, R69, 0x2, R68 ;  /* 0x0000000245447819 */ /* 0x010fc60000010244 */
[----:B------:R-:W3:Y:S04]  /*7b10*/  LDL.LU R69, [R1+0x3b0] ;  /* 0x0003b00001457983 */ /* 0x000ee80000300800 */
[----:B------:R1:W-:Y:S04]  /*7b20*/  STL [R1+0x110], R68 ;  /* 0x0001104401007387 */ /* 0x0003e80000100800 */
[----:B-1----:R-:W2:Y:S01]  /*7b30*/  LDL.LU R68, [R1+0x16c] ;  /* 0x00016c0001447983 */ /* 0x002ea20000300800 */
[----:B---3--:R-:W-:-:S03]  /*7b40*/  SHF.L.U64.HI R69, R70, 0x2, R69 ;  /* 0x0000000246457819 */ /* 0x008fc60000010245 */
[----:B------:R-:W3:Y:S04]  /*7b50*/  LDL.LU R70, [R1+0x3ac] ;  /* 0x0003ac0001467983 */ /* 0x000ee80000300800 */
[----:B------:R1:W-:Y:S04]  /*7b60*/  STL [R1+0x114], R69 ;  /* 0x0001144501007387 */ /* 0x0003e80000100800 */
[----:B-1----:R-:W4:Y:S01]  /*7b70*/  LDL R69, [R1+0x274] ;  /* 0x0002740001457983 */ /* 0x002f220000100800 */
[----:B---3--:R-:W-:-:S03]  /*7b80*/  SHF.L.U64.HI R70, R71, 0x2, R70 ;  /* 0x0000000247467819 */ /* 0x008fc60000010246 */
[----:B------:R-:W3:Y:S04]  /*7b90*/  LDL.LU R71, [R1+0x3a8] ;  /* 0x0003a80001477983 */ /* 0x000ee80000300800 */
[----:B------:R1:W-:Y:S04]  /*7ba0*/  STL [R1+0x118], R70 ;  /* 0x0001184601007387 */ /* 0x0003e80000100800 */
[----:B-1----:R-:W4:Y:S01]  /*7bb0*/  LDL.LU R70, [R1+0x168] ;  /* 0x0001680001467983 */ /* 0x002f220000300800 */
[----:B---3--:R-:W-:-:S03]  /*7bc0*/  SHF.L.U64.HI R71, R72, 0x2, R71 ;  /* 0x0000000248477819 */ /* 0x008fc60000010247 */
[----:B------:R-:W3:Y:S04]  /*7bd0*/  LDL.LU R72, [R1+0x3a4] ;  /* 0x0003a40001487983 */ /* 0x000ee80000300800 */
[----:B------:R1:W-:Y:S04]  /*7be0*/  STL [R1+0x11c], R71 ;  /* 0x00011c4701007387 */ /* 0x0003e80000100800 */
[----:B-1----:R-:W2:Y:S01]  /*7bf0*/  LDL R71, [R1+0x270] ;  /* 0x0002700001477983 */ /* 0x002ea20000100800 */
[----:B---3--:R-:W-:-:S03]  /*7c00*/  SHF.L.U64.HI R72, R73, 0x2, R72 ;  /* 0x0000000249487819 */ /* 0x008fc60000010248 */
        /* <DEDUP_REMOVED lines=18> */
[----:B-1----:R-:W4:Y:S01]  /*7d30*/  LDL R76, [R1+0x268] ;  /* 0x00026800014c7983 */ /* 0x002f220000100800 */
        /* <DEDUP_REMOVED lines=17> */
[----:B------:R-:W3:Y:S01]  /*7e50*/  LDL.LU R82, [R1+0x37c] ;  /* 0x00037c0001527983 */ /* 0x000ee20000300800 */
[----:B------:R-:W-:Y:S02]  /*7e60*/  SHF.R.S32.HI R83, RZ, 0x1f, R83 ;  /* 0x0000001fff537819 */ /* 0x000fe40000011453 */
[----:B------:R-:W-:Y:S02]  /*7e70*/  SHF.R.S32.HI R84, RZ, 0x1f, R84 ;  /* 0x0000001fff547819 */ /* 0x000fe40000011454 */
[----:B------:R-:W-:Y:S02]  /*7e80*/  SHF.R.S32.HI R85, RZ, 0x1f, R85 ;  /* 0x0000001fff557819 */ /* 0x000fe40000011455 */
[----:B------:R-:W-:Y:S02]  /*7e90*/  SHF.R.S32.HI R86, RZ, 0x1f, R86 ;  /* 0x0000001fff567819 */ /* 0x000fe40000011456 */
[----:B------:R-:W-:Y:S02]  /*7ea0*/  SHF.R.S32.HI R87, RZ, 0x1f, R87 ;  /* 0x0000001fff577819 */ /* 0x000fe40000011457 */
[----:B--2---:R-:W-:-:S02]  /*7eb0*/  SHF.L.U64.HI R79, R79, 0x2, R83 ;  /* 0x000000024f4f7819 */ /* 0x004fc40000010253 */
[----:B----4-:R-:W-:Y:S01]  /*7ec0*/  SHF.L.U64.HI R78, R78, 0x2, R84 ;  /* 0x000000024e4e7819 */ /* 0x010fe20000010254 */
[----:B------:R-:W-:Y:S01]  /*7ed0*/  STL [R1+0x144], R81 ;  /* 0x0001445101007387 */ /* 0x000fe20000100800 */
[----:B------:R-:W-:Y:S02]  /*7ee0*/  SHF.L.U64.HI R77, R77, 0x2, R85 ;  /* 0x000000024d4d7819 */ /* 0x000fe40000010255 */
[----:B------:R-:W-:Y:S02]  /*7ef0*/  SHF.L.U64.HI R76, R76, 0x2, R86 ;  /* 0x000000024c4c7819 */ /* 0x000fe40000010256 */
[----:B------:R-:W-:Y:S02]  /*7f00*/  SHF.L.U64.HI R75, R75, 0x2, R87 ;  /* 0x000000024b4b7819 */ /* 0x000fe40000010257 */
[----:B------:R-:W-:Y:S02]  /*7f10*/  SHF.L.U64.HI R73, R73, 0x2, R74 ;  /* 0x0000000249497819 */ /* 0x000fe4000001024a */
[----:B------:R-:W-:-:S02]  /*7f20*/  SHF.L.U64.HI R71, R71, 0x2, R72 ;  /* 0x0000000247477819 */ /* 0x000fc40000010248 */
[----:B------:R-:W-:Y:S02]  /*7f30*/  SHF.L.U64.HI R69, R69, 0x2, R70 ;  /* 0x0000000245457819 */ /* 0x000fe40000010246 */
[----:B------:R-:W-:Y:S02]  /*7f40*/  SHF.R.S32.HI R8, RZ, 0x1f, R7 ;  /* 0x0000001fff087819 */ /* 0x000fe40000011407 */
[----:B------:R-:W-:Y:S02]  /*7f50*/  SHF.L.U64.HI R11, R11, 0x2, R68 ;  /* 0x000000020b0b7819 */ /* 0x000fe40000010244 */
[----:B------:R-:W-:Y:S02]  /*7f60*/  SHF.L.U64.HI R10, R4, 0x2, R10 ;  /* 0x00000002040a7819 */ /* 0x000fe4000001020a */
[----:B------:R-:W-:Y:S02]  /*7f70*/  SHF.R.S32.HI R0, RZ, 0x1f, R2 ;  /* 0x0000001fff007819 */ /* 0x000fe40000011402 */
[----:B------:R-:W-:-:S02]  /*7f80*/  SHF.L.U64.HI R4, R7, 0x2, R8 ;  /* 0x0000000207047819 */ /* 0x000fc40000010208 */
[----:B------:R-:W-:Y:S02]  /*7f90*/  SHF.R.S32.HI R109, RZ, 0x1f, R107 ;  /* 0x0000001fff6d7819 */ /* 0x000fe4000001146b */
[----:B------:R-:W-:Y:S02]  /*7fa0*/  SHF.R.S32.HI R105, RZ, 0x1f, R103 ;  /* 0x0000001fff697819 */ /* 0x000fe40000011467 */
[----:B------:R-:W-:Y:S02]  /*7fb0*/  SHF.R.S32.HI R101, RZ, 0x1f, R110 ;  /* 0x0000001fff657819 */ /* 0x000fe4000001146e */
[----:B------:R-:W-:Y:S02]  /*7fc0*/  SHF.R.S32.HI R99, RZ, 0x1f, R108 ;  /* 0x0000001fff637819 */ /* 0x000fe4000001146c */
[----:B------:R-:W-:Y:S02]  /*7fd0*/  SHF.R.S32.HI R97, RZ, 0x1f, R106 ;  /* 0x0000001fff617819 */ /* 0x000fe4000001146a */
[----:B------:R-:W-:-:S02]  /*7fe0*/  SHF.R.S32.HI R95, RZ, 0x1f, R104 ;  /* 0x0000001fff5f7819 */ /* 0x000fc40000011468 */
        /* <DEDUP_REMOVED lines=10> */
[----:B---3--:R-:W-:-:S05]  /*8090*/  SHF.L.U64.HI R80, R80, 0x2, R82 ;  /* 0x0000000250507819 */ /* 0x008fca0000010252 */
[----:B------:R-:W-:Y:S04]  /*80a0*/  STL [R1+0x148], R80 ;  /* 0x0001485001007387 */ /* 0x000fe80000100800 */
        /* <DEDUP_REMOVED lines=9> */
[----:B------:R1:W5:Y:S04]  /*8140*/  LDL.LU R8, [R1+0x378] ;  /* 0x0003780001087983 */ /* 0x0003680000300800 */
[----:B------:R2:W-:Y:S04]  /*8150*/  STL [R1+0x170], R10 ;  /* 0x0001700a01007387 */ /* 0x0005e80000100800 */
[----:B------:R1:W5:Y:S01]  /*8160*/  LDL.LU R7, [R1+0x374] ;  /* 0x0003740001077983 */ /* 0x0003620000300800 */
[----:B--2---:R-:W-:-:S03]  /*8170*/  SHF.L.U64.HI R10, R2, 0x2, R0 ;  /* 0x00000002020a7819 */ /* 0x004fc60000010200 */
        /* <DEDUP_REMOVED lines=66> */
[----:B------:R-:W3:Y:S01]  /*85a0*/  LDL.LU R111, [R1+0x2ec] ;  /* 0x0002ec00016f7983 */ /* 0x000ee20000300800 */
[----:B------:R-:W-:Y:S02]  /*85b0*/  SHF.R.S32.HI R16, RZ, 0x1f, R3 ;  /* 0x0000001fff107819 */ /* 0x000fe40000011403 */
[----:B------:R-:W-:-:S02]  /*85c0*/  SHF.R.S32.HI R6, RZ, 0x1f, R14 ;  /* 0x0000001fff067819 */ /* 0x000fc4000001140e */
[----:B--2---:R-:W-:Y:S02]  /*85d0*/  SHF.L.U64.HI R4, R3, 0x2, R16 ;  /* 0x0000000203047819 */ /* 0x004fe40000010210 */
[----:B------:R1:W5:Y:S01]  /*85e0*/  LDL.LU R16, [R1+0x2e8] ;  /* 0x0002e80001107983 */ /* 0x0003620000300800 */
[----:B------:R-:W-:-:S03]  /*85f0*/  SHF.R.S32.HI R9, RZ, 0x1f, R5 ;  /* 0x0000001fff097819 */ /* 0x000fc60000011405 */
[----:B------:R2:W-:Y:S04]  /*8600*/  STL [R1+0x1b8], R10 ;  /* 0x0001b80a01007387 */ /* 0x0005e80000100800 */
[----:B------:R1:W5:Y:S01]  /*8610*/  LDL.LU R3, [R1+0x2e4] ;  /* 0x0002e40001037983 */ /* 0x0003620000300800 */
[----:B--2---:R-:W-:-:S03]  /*8620*/  SHF.L.U64.HI R10, R14, 0x2, R6 ;  /* 0x000000020e0a7819 */ /* 0x004fc60000010206 */
[----:B------:R1:W5:Y:S04]  /*8630*/  LDL.LU R6, [R1+0x2e0] ;  /* 0x0002e00001067983 */ /* 0x0003680000300800 */
[----:B------:R2:W-:Y:S04]  /*8640*/  STL [R1+0x1bc], R4 ;  /* 0x0001bc0401007387 */ /* 0x0005e80000100800 */
[----:B------:R1:W5:Y:S01]  /*8650*/  LDL.LU R14, [R1+0x2dc] ;  /* 0x0002dc00010e7983 */ /* 0x0003620000300800 */
[----:B--2---:R-:W-:-:S03]  /*8660*/  SHF.L.U64.HI R4, R5, 0x2, R9 ;  /* 0x0000000205047819 */ /* 0x004fc60000010209 */
[----:B------:R1:W5:Y:S01]  /*8670*/  LDL.LU R9, [R1+0x2d8] ;  /* 0x0002d80001097983 */ /* 0x0003620000300800 */
[----:B------:R-:W-:-:S03]  /*8680*/  IMAD.MOV.U32 R13, RZ, RZ, RZ ;  /* 0x000000ffff0d7224 */ /* 0x000fc600078e00ff */
[----:B------:R-:W-:Y:S01]  /*8690*/  STL [R1+0x1c0], R10 ;  /* 0x0001c00a01007387 */ /* 0x000fe20000100800 */
[----:B------:R-:W-:Y:S02]  /*86a0*/  CS2R R24, SRZ ;  /* 0x0000000000187805 */ /* 0x000fe4000001ff00 */
[----:B------:R-:W-:Y:S01]  /*86b0*/  CS2R R26, SRZ ;  /* 0x00000000001a7805 */ /* 0x000fe2000001ff00 */
[----:B------:R1:W5:Y:S01]  /*86c0*/  LDL.LU R5, [R1+0x2d0] ;  /* 0x0002d00001057983 */ /* 0x0003620000300800 */
[----:B------:R-:W-:Y:S02]  /*86d0*/  CS2R R28, SRZ ;  /* 0x00000000001c7805 */ /* 0x000fe4000001ff00 */
[----:B------:R-:W-:Y:S02]  /*86e0*/  CS2R R30, SRZ ;  /* 0x00000000001e7805 */ /* 0x000fe4000001ff00 */
[----:B------:R-:W-:Y:S01]  /*86f0*/  CS2R R32, SRZ ;  /* 0x0000000000207805 */ /* 0x000fe2000001ff00 */
[----:B------:R2:W-:Y:S01]  /*8700*/  STL [R1+0x1c4], R4 ;  /* 0x0001c40401007387 */ /* 0x0005e20000100800 */
        /* <DEDUP_REMOVED lines=17> */
[----:B------:R-:W-:Y:S02]  /*8820*/  SHF.L.U64.HI R113, R12, 0x2, R113 ;  /* 0x000000020c717819 */ /* 0x000fe40000010271 */
        /* <DEDUP_REMOVED lines=9> */
[----:B------:R-:W-:Y:S01]  /*88c0*/  CS2R R86, SRZ ;  /* 0x0000000000567805 */ /* 0x000fe2000001ff00 */
[----:B------:R-:W-:Y:S01]  /*88d0*/  UMOV UR14, 0x1 ;  /* 0x00000001000e7882 */ /* 0x000fe20000000000 */
[----:B------:R-:W-:Y:S01]  /*88e0*/  UMOV UR13, 0xffffffff ;  /* 0xffffffff000d7882 */ /* 0x000fe20000000000 */
[----:B---3--:R-:W-:-:S05]  /*88f0*/  SHF.R.S32.HI R111, RZ, 0x6, R111 ;  /* 0x00000006ff6f7819 */ /* 0x008fca000001146f */
[----:B-12---:R-:W-:-:S07]  /*8900*/  VIADD R4, R111, 0xfffffffe ;  /* 0xfffffffe6f047836 */ /* 0x006fce0000000000 */
.L_x_1:
[----:B------:R-:W-:Y:S01]  /*8910*/  STL.64 [R1+0x3d0], R122 ;  /* 0x0003d07a01007387 */ /* 0x000fe20000100a00 */
[----:B------:R-:W-:Y:S01]  /*8920*/  UIADD3 UR13, UR13, 0x1, URZ ;  /* 0x000000010d0d7890 */ /* 0x000fe2000fffe03f */
[----:B------:R-:W-:-:S04]  /*8930*/  DEPBAR.LE SB0, 0x2 ;  /* 0x000080800000791a */ /* 0x000fc80000000000 */
[----:B------:R-:W-:Y:S04]  /*8940*/  STL.64 [R1+0x3c8], R120 ;  /* 0x0003c87801007387 */ /* 0x000fe80000100a00 */
[----:B------:R-:W-:Y:S04]  /*8950*/  STL.64 [R1+0x3c0], R118 ;  /* 0x0003c07601007387 */ /* 0x000fe80000100a00 */
[----:B------:R-:W-:Y:S04]  /*8960*/  STL.64 [R1+0x3b8], R116 ;  /* 0x0003b87401007387 */ /* 0x000fe80000100a00 */
[----:B------:R-:W-:Y:S04]  /*8970*/  STL.64 [R1+0x3b0], R114 ;  /* 0x0003b07201007387 */ /* 0x000fe80000100a00 */
[----:B------:R-:W-:Y:S04]  /*8980*/  STL.64 [R1+0x3a8], R112 ;  /* 0x0003a87001007387 */ /* 0x000fe80000100a00 */
[----:B-----5:R-:W-:Y:S04]  /*8990*/  STL.64 [R1+0x3a0], R110 ;  /* 0x0003a06e01007387 */ /* 0x020fe80000100a00 */
[----:B------:R-:W-:Y:S04]  /*89a0*/  STL.64 [R1+0x398], R108 ;  /* 0x0003986c01007387 */ /* 0x000fe80000100a00 */
        /* <DEDUP_REMOVED lines=23> */
[----:B------:R1:W-:Y:S04]  /*8b20*/  STL.64 [R1+0x2d8], R60 ;  /* 0x0002d83c01007387 */ /* 0x0003e80000100a00 */
[----:B-1----:R-:W2:Y:S04]  /*8b30*/  LDL.LU.64 R60, [R1] ;  /* 0x00000000013c7983 */ /* 0x002ea80000300a00 */
        /* <DEDUP_REMOVED lines=30> */
[----:B------:R-:W2:Y:S01]  /*8d20*/  LDL.LU.64 R122, [R1+0xf8] ;  /* 0x0000f800017a7983 */ /* 0x000ea20000300a00 */
[----:B------:R-:W-:-:S02]  /*8d30*/  UISETP.GT.AND UP0, UPT, UR13, 0x2, UPT ;  /* 0x000000020d00788c */ /* 0x000fc4000bf04270 */
[----:B------:R-:W-:Y:S01]  /*8d40*/  USHF.L.U32 UR4, UR15, 0x7, URZ ;  /* 0x000000070f047899 */ /* 0x000fe2000800063f */
[----:B------:R-:W-:Y:S01]  /*8d50*/  BAR.SYNC.DEFER_BLOCKING 0x0 ;  /* 0x0000000000007b1d */ /* 0x000fe20000010000 */
[----:B------:R-:W-:Y:S02]  /*8d60*/  USEL UR13, UR13, URZ, !UP0 ;  /* 0x0000003f0d0d7287 */ /* 0x000fe4000c000000 */
[----:B------:R-:W-:Y:S02]  /*8d70*/  ULOP3.LUT UR6, UR4, 0x600, URZ, 0xc0, !UPT ;  /* 0x0000060004067892 */ /* 0x000fe4000f8ec03f */
[----:B------:R-:W-:Y:S02]  /*8d80*/  ULEA UR5, UR13, UR12, 0xf ;  /* 0x0000000c0d057291 */ /* 0x000fe4000f8e783f */
[----:B------:R-:W-:Y:S01]  /*8d90*/  ULEA UR4, UR13, UR12, 0x11 ;  /* 0x0000000c0d047291 */ /* 0x000fe2000f8e883f */
[----:B------:R-:W-:Y:S01]  /*8da0*/  STL [R1+0x2d0], R9 ;  /* 0x0002d00901007387 */ /* 0x000fe20000100800 */
[----:B------:R-:W-:-:S02]  /*8db0*/  UIADD3 UR5, UR5, 0x60000, URZ ;  /* 0x0006000005057890 */ /* 0x000fc4000fffe03f */
[----:B------:R-:W-:Y:S02]  /*8dc0*/  ULEA.HI UR4, UR4, UR6, URZ, 0x1c ;  /* 0x0000000604047291 */ /* 0x000fe4000f8fe03f */
[----:B------:R-:W-:Y:S02]  /*8dd0*/  USHF.R.U32.HI UR5, URZ, 0x4, UR5 ;  /* 0x000000043f057899 */ /* 0x000fe40008011605 */
[----:B------:R-:W-:Y:S02]  /*8de0*/  ULOP3.LUT UR4, UR4, 0x3fff, URZ, 0xc0, !UPT ;  /* 0x00003fff04047892 */ /* 0x000fe4000f8ec03f */
[----:B------:R-:W-:Y:S01]  /*8df0*/  USGXT.U32 UR6, UR5, 0xe ;  /* 0x0000000e0506789a */ /* 0x000fe20008000000 */
[----:B------:R-:W-:Y:S02]  /*8e00*/  UMOV UR7, 0x40000040 ;  /* 0x4000004000077882 */ /* 0x000fe40000000000 */
[----:B------:R-:W-:Y:S01]  /*8e10*/  UMOV UR5, 0x40000040 ;  /* 0x4000004000057882 */ /* 0x000fe20000000000 */
[----:B------:R-:W-:-:S02]  /*8e20*/  UIADD3 UR8, UP0, UR4, 0x2, URZ ;  /* 0x0000000204087890 */ /* 0x000fc4000ff1e03f */
[----:B------:R-:W-:Y:S01]  /*8e30*/  UIADD3 UR10, UP1, UR6, 0x2, URZ ;  /* 0x00000002060a7890 */ /* 0x000fe2000ff3e03f */
[----:B--2---:R-:W-:-:S06]  /*8e40*/  WARPGROUP.ARRIVE ;  /* 0x00000000000079c5 */ /* 0x004fcc0000000000 */
[----:B------:R-:W-:Y:S01]  /*8e50*/  HGMMA.64x128x8.F32.TF32 R60, gdesc[UR4], R60, gsb0 ;  /* 0x05e00000043c79f0 */ /* 0x000fe2000800283c */
[----:B------:R-:W-:Y:S01]  /*8e60*/  UMOV UR4, URZ ;  /* 0x0000003f00047c82 */ /* 0x000fe20008000000 */
[----:B------:R-:W-:Y:S01]  /*8e70*/  UMOV UR5, URZ ;  /* 0x0000003f00057c82 */ /* 0x000fe20008000000 */
[----:B------:R-:W-:Y:S02]  /*8e80*/  UIADD3.X UR9, UR4, 0x40000040, URZ, UP0, !UPT ;  /* 0x4000004004097890 */ /* 0x000fe400087fe43f */
[----:B------:R-:W-:Y:S02]  /*8e90*/  UIADD3.X UR11, UR5, 0x40000040, URZ, UP1, !UPT ;  /* 0x40000040050b7890 */ /* 0x000fe40008ffe43f */
[----:B------:R-:W-:Y:S02]  /*8ea0*/  UIADD3.64 UR40, UR8, 0x2, URZ ;  /* 0x0000000208287897 */ /* 0x000fe4000fffe03f */
[----:B------:R-:W-:Y:S02]  /*8eb0*/  UIADD3.64 UR42, UR10, 0x2, URZ ;  /* 0x000000020a2a7897 */ /* 0x000fe4000fffe03f */
[----:B------:R-:W-:-:S02]  /*8ec0*/  UIADD3.64 UR36, UR8, 0x4, URZ ;  /* 0x0000000408247897 */ /* 0x000fc4000fffe03f */
[----:B------:R-:W-:Y:S02]  /*8ed0*/  UIADD3.64 UR38, UR10, 0x4, URZ ;  /* 0x000000040a267897 */ /* 0x000fe4000fffe03f */
[----:B------:R-:W-:Y:S02]  /*8ee0*/  UIADD3.64 UR32, UR8, 0xffe, URZ ;  /* 0x00000ffe08207897 */ /* 0x000fe4000fffe03f */
[----:B------:R-:W-:Y:S02]  /*8ef0*/  UIADD3.64 UR34, UR10, 0x3fe, URZ ;  /* 0x000003fe0a227897 */ /* 0x000fe4000fffe03f */
[----:B------:R-:W-:Y:S02]  /*8f00*/  UIADD3.64 UR28, UR8, 0x1000, URZ ;  /* 0x00001000081c7897 */ /* 0x000fe4000fffe03f */
[----:B------:R-:W-:Y:S02]  /*8f10*/  UIADD3.64 UR30, UR10, 0x400, URZ ;  /* 0x000004000a1e7897 */ /* 0x000fe4000fffe03f */
[----:B------:R-:W-:-:S02]  /*8f20*/  UIADD3.64 UR24, UR8, 0x1002, URZ ;  /* 0x0000100208187897 */ /* 0x000fc4000fffe03f */
[----:B------:R-:W-:Y:S02]  /*8f30*/  UIADD3.64 UR26, UR10, 0x402, URZ ;  /* 0x000004020a1a7897 */ /* 0x000fe4000fffe03f */
[----:B------:R-:W-:Y:S02]  /*8f40*/  UIADD3.64 UR20, UR8, 0x1004, URZ ;  /* 0x0000100408147897 */ /* 0x000fe4000fffe03f */
[----:B------:R-:W-:Y:S01]  /*8f50*/  UIADD3.64 UR22, UR10, 0x404, URZ ;  /* 0x000004040a167897 */ /* 0x000fe2000fffe03f */
[----:B------:R-:W-:Y:S02]  /*8f60*/  WARPGROUP.DEPBAR.LE gsb0, 0x0 ;  /* 0x00008000000079c5 */ /* 0x000fe40000010000 */
[----:B------:R-:W-:-:S06]  /*8f70*/  WARPGROUP.ARRIVE ;  /* 0x00000000000079c5 */ /* 0x000fcc0000000000 */
[----:B------:R-:W-:Y:S03]  /*8f80*/  HGMMA.64x128x8.F32.TF32 R60, gdesc[UR8], R60, gsb0 ;  /* 0x05e00000083c79f0 */ /* 0x000fe6000800283c */
[----:B------:R-:W-:Y:S02]  /*8f90*/  WARPGROUP.DEPBAR.LE gsb0, 0x0 ;  /* 0x00008000000079c5 */ /* 0x000fe40000010000 */
[----:B------:R-:W-:-:S07]  /*8fa0*/  WARPGROUP.ARRIVE ;  /* 0x00000000000079c5 */ /* 0x000fce0000000000 */
        /* <DEDUP_REMOVED lines=17> */
[----:B------:R-:W-:Y:S04]  /*90c0*/  STL.64 [R1], R60 ;  /* 0x0000003c01007387 */ /* 0x000fe80000100a00 */
        /* <DEDUP_REMOVED lines=31> */
[----:B-1----:R-:W2:Y:S04]  /*92c0*/  LDL.LU.64 R122, [R1+0x3d0] ;  /* 0x0003d000017a7983 */ /* 0x002ea80000300a00 */
[----:B------:R-:W3:Y:S04]  /*92d0*/  LDL.LU.64 R120, [R1+0x3c8] ;  /* 0x0003c80001787983 */ /* 0x000ee80000300a00 */
[----:B------:R-:W4:Y:S04]  /*92e0*/  LDL.LU.64 R118, [R1+0x3c0] ;  /* 0x0003c00001767983 */ /* 0x000f280000300a00 */
[----:B------:R-:W4:Y:S04]  /*92f0*/  LDL.LU.64 R116, [R1+0x3b8] ;  /* 0x0003b80001747983 */ /* 0x000f280000300a00 */
[----:B------:R-:W4:Y:S04]  /*9300*/  LDL.LU.64 R114, [R1+0x3b0] ;  /* 0x0003b00001727983 */ /* 0x000f280000300a00 */
[----:B------:R-:W4:Y:S04]  /*9310*/  LDL.LU.64 R112, [R1+0x3a8] ;  /* 0x0003a80001707983 */ /* 0x000f280000300a00 */
[----:B------:R-:W2:Y:S04]  /*9320*/  LDL.LU.64 R110, [R1+0x3a0] ;  /* 0x0003a000016e7983 */ /* 0x000ea80000300a00 */
[----:B------:R-:W4:Y:S04]  /*9330*/  LDL.LU.64 R108, [R1+0x398] ;  /* 0x00039800016c7983 */ /* 0x000f280000300a00 */
        /* <DEDUP_REMOVED lines=10> */
[----:B------:R-:W3:Y:S04]  /*93e0*/  LDL.LU.64 R86, [R1+0x340] ;  /* 0x0003400001567983 */ /* 0x000ee80000300a00 */
        /* <DEDUP_REMOVED lines=12> */
[----:B------:R-:W3:Y:S01]  /*94b0*/  LDL.LU.64 R60, [R1+0x2d8] ;  /* 0x0002d800013c7983 */ /* 0x000ee20000300a00 */
[----:B------:R-:W-:Y:S01]  /*94c0*/  UIADD3.64 UR4, UR8, 0x7fe, URZ ;  /* 0x000007fe08047897 */ /* 0x000fe2000fffe03f */
[----:B------:R-:W-:Y:S01]  /*94d0*/  ISETP.GT.AND P1, PT, R0, RZ, PT ;  /* 0x000000ff0000720c */ /* 0x000fe20003f24270 */
[----:B------:R-:W-:-:S02]  /*94e0*/  UIADD3.64 UR40, UR8, 0x802, URZ ;  /* 0x0000080208287897 */ /* 0x000fc4000fffe03f */
[----:B------:R-:W-:Y:S01]  /*94f0*/  UIADD3 UR14, UR14, 0x1, URZ ;  /* 0x000000010e0e7890 */ /* 0x000fe2000fffe03f */
[----:B------:R-:W-:Y:S01]  /*9500*/  IMAD.MOV.U32 R10, RZ, RZ, R3 ;  /* 0x000000ffff0a7224 */ /* 0x000fe200078e0003 */
[----:B------:R-:W-:Y:S01]  /*9510*/  UIADD3.64 UR36, UR8, 0x804, URZ ;  /* 0x0000080408247897 */ /* 0x000fe2000fffe03f */
[----:B------:R-:W-:Y:S01]  /*9520*/  IMAD.MOV.U32 R11, RZ, RZ, R2 ;  /* 0x000000ffff0b7224 */ /* 0x000fe200078e0002 */
[----:B------:R-:W-:Y:S01]  /*9530*/  UIADD3.64 UR32, UR8, 0x17fe, URZ ;  /* 0x000017fe08207897 */ /* 0x000fe2000fffe03f */
[----:B------:R-:W4:Y:S01]  /*9540*/  LDL R9, [R1+0x100] ;  /* 0x0001000001097983 */ /* 0x000f220000100800 */
[----:B------:R-:W-:Y:S02]  /*9550*/  UIADD3.64 UR28, UR8, 0x1800, URZ ;  /* 0x00001800081c7897 */ /* 0x000fe4000fffe03f */
[----:B------:R-:W-:Y:S01]  /*9560*/  UIADD3.64 UR24, UR8, 0x1802, URZ ;  /* 0x0000180208187897 */ /* 0x000fe2000fffe03f */
[----:B--2---:R-:W-:Y:S01]  /*9570*/  VIADD R4, R111, 0xfffffffe ;  /* 0xfffffffe6f047836 */ /* 0x004fe20000000000 */
[----:B---3--:R-:W-:-:S04]  /*9580*/  WARPGROUP.ARRIVE ;  /* 0x00000000000079c5 */ /* 0x008fc80000000000 */
[----:B------:R-:W-:Y:S02]  /*9590*/  ISETP.GE.AND P0, PT, R13, R4, PT ;  /* 0x000000040d00720c */ /* 0x000fe40003f06270 */
[----:B------:R-:W-:Y:S01]  /*95a0*/  HGMMA.64x128x8.F32.TF32 R24, gdesc[UR4], R24, gsb0 ;  /* 0x05e00000041879f0 */ /* 0x000fe20008002818 */
[----:B------:R-:W-:Y:S01]  /*95b0*/  UIADD3.64 UR4, UR8, 0x800, URZ ;  /* 0x0000080008047897 */ /* 0x000fe2000fffe03f */
[----:B------:R-:W-:Y:S01]  /*95c0*/  UMOV UR6, UR10 ;  /* 0x0000000a00067c82 */ /* 0x000fe20008000000 */
[----:B------:R-:W-:Y:S01]  /*95d0*/  UMOV UR7, UR11 ;  /* 0x0000000b00077c82 */ /* 0x000fe20008000000 */
        /* <DEDUP_REMOVED lines=14> */
[----:B------:R-:W-:Y:S01]  /*96c0*/  HGMMA.64x128x8.F32.TF32 R24, gdesc[UR28], R24, gsb0 ;  /* 0x05e000001c1879f0 */ /* 0x000fe20008002818 */
[----:B------:R-:W-:Y:S01]  /*96d0*/  UIADD3.64 UR8, UR8, 0x1804, URZ ;  /* 0x0000180408087897 */ /* 0x000fe2000fffe03f */
[----:B------:R-:W-:Y:S01]  /*96e0*/  UMOV UR10, UR22 ;  /* 0x00000016000a7c82 */ /* 0x000fe20008000000 */
[----:B------:R-:W-:Y:S01]  /*96f0*/  UMOV UR11, UR23 ;  /* 0x00000017000b7c82 */ /* 0x000fe20008000000 */
[----:B------:R-:W-:Y:S02]  /*9700*/  WARPGROUP.DEPBAR.LE gsb0, 0x0 ;  /* 0x00008000000079c5 */ /* 0x000fe40000010000 */
[----:B------:R-:W-:-:S06]  /*9710*/  WARPGROUP.ARRIVE ;  /* 0x00000000000079c5 */ /* 0x000fcc0000000000 */
[----:B------:R-:W-:Y:S01]  /*9720*/  HGMMA.64x128x8.F32.TF32 R24, gdesc[UR24], R24, gsb0 ;  /* 0x05e00000181879f0 */ /* 0x000fe20008002818 */
[----:B------:R-:W-:Y:S01]  /*9730*/  SEL R4, RZ, 0x4, !P1 ;  /* 0x00000004ff047807 */ /* 0x000fe20004800000 */
[----:B------:R-:W-:-:S03]  /*9740*/  UISETP.GT.AND UP0, UPT, UR14, 0x2, UPT ;  /* 0x000000020e00788c */ /* 0x000fc6000bf04270 */
[----:B------:R-:W-:Y:S01]  /*9750*/  SEL R4, R4, RZ, !P0 ;  /* 0x000000ff04047207 */ /* 0x000fe20004000000 */
[----:B------:R-:W-:Y:S01]  /*9760*/  USEL UR14, UR14, URZ, !UP0 ;  /* 0x0000003f0e0e7287 */ /* 0x000fe2000c000000 */
[----:B------:R-:W-:Y:S02]  /*9770*/  WARPGROUP.DEPBAR.LE gsb0, 0x0 ;  /* 0x00008000000079c5 */ /* 0x000fe40000010000 */
[----:B------:R-:W-:-:S06]  /*9780*/  WARPGROUP.ARRIVE ;  /* 0x00000000000079c5 */ /* 0x000fcc0000000000 */
[----:B------:R-:W-:Y:S01]  /*9790*/  HGMMA.64x128x8.F32.TF32 R24, gdesc[UR8], R24, gsb0 ;  /* 0x05e00000081879f0 */ /* 0x000fe20008002818 */
[----:B------:R-:W-:Y:S01]  /*97a0*/  ISETP.NE.U32.AND P1, PT, R4, RZ, PT ;  /* 0x000000ff0400720c */ /* 0x000fe20003f25070 */
[----:B------:R-:W-:-:S06]  /*97b0*/  ULEA UR4, UR14, UR12, 0x11 ;  /* 0x0000000c0e047291 */ /* 0x000fcc000f8e883f */
[----:B------:R-:W-:Y:S01]  /*97c0*/  VIADD R4, R14, UR4 ;  /* 0x000000040e047c36 */ /* 0x000fe20008000000 */
[----:B------:R-:W-:Y:S02]  /*97d0*/  WARPGROUP.DEPBAR.LE gsb0, 0x0 ;  /* 0x00008000000079c5 */ /* 0x000fe40000010000 */
[----:B------:R-:W-:Y:S06]  /*97e0*/  BAR.SYNC.DEFER_BLOCKING 0x0 ;  /* 0x0000000000007b1d */ /* 0x000fec0000010000 */
[----:B------:R-:W-:Y:S01]  /*97f0*/  @!PT LDS RZ, [RZ] ;  /* 0x00000000fffff984 */ /* 0x000fe20000000800 */
[----:B------:R-:W-:Y:S01]  /*9800*/  @!PT LDS RZ, [RZ] ;  /* 0x00000000fffff984 */ /* 0x000fe20000000800 */
[----:B------:R-:W-:Y:S01]  /*9810*/  @!PT LDS RZ, [RZ] ;  /* 0x00000000fffff984 */ /* 0x000fe20000000800 */
[----:B------:R1:W-:Y:S04]  /*9820*/  LDGSTS.E [R4], desc[UR16][R10.64], P1 ;  /* 0x000000000a047fae */ /* 0x0003e80008921850 */
[----:B------:R-:W2:Y:S01]  /*9830*/  LDL R11, [R1+0x1c8] ;  /* 0x0001c800010b7983 */ /* 0x000ea20000100800 */
[----:B------:R-:W-:-:S04]  /*9840*/  ISETP.GT.AND P1, PT, R0, 0x1, PT ;  /* 0x000000010000780c */ /* 0x000fc80003f24270 */
[----:B-1----:R-:W-:-:S04]  /*9850*/  SEL R10, RZ, 0x4, !P1 ;  /* 0x00000004ff0a7807 */ /* 0x002fc80004800000 */
[----:B------:R-:W-:-:S04]  /*9860*/  SEL R10, R10, RZ, !P0 ;  /* 0x000000ff0a0a7207 */ /* 0x000fc80004000000 */
[----:B------:R-:W-:Y:S02]  /*9870*/  ISETP.NE.U32.AND P1, PT, R10, RZ, PT ;  /* 0x000000ff0a00720c */ /* 0x000fe40003f25070 */
[----:B----4-:R-:W-:-:S05]  /*9880*/  IADD3 R10, P2, R9, R3, RZ ;  /* 0x00000003090a7210 */ /* 0x010fca0007f5e0ff */
[----:B--2---:R-:W-:-:S06]  /*9890*/  IMAD.X R11, R2, 0x1, R11, P2 ;  /* 0x00000001020b7824 */ /* 0x004fcc00010e060b */
[----:B------:R1:W-:Y:S04]  /*98a0*/  LDGSTS.E [R4+0x4], desc[UR16][R10.64], P1 ;  /* 0x000040000a047fae */ /* 0x0003e80008921850 */
[----:B------:R-:W2:Y:S01]  /*98b0*/  LDL R11, [R1+0x2c0] ;  /* 0x0002c000010b7983 */ /* 0x000ea20000100800 */
[----:B------:R-:W-:-:S04]  /*98c0*/  ISETP.GT.AND P1, PT, R0, 0x2, PT ;  /* 0x000000020000780c */ /* 0x000fc80003f24270 */
[----:B-1----:R-:W-:-:S04]  /*98d0*/  SEL R10, RZ, 0x4, !P1 ;  /* 0x00000004ff0a7807 */ /* 0x002fc80004800000 */
[----:B------:R-:W-:-:S04]  /*98e0*/  SEL R10, R10, RZ, !P0 ;  /* 0x000000ff0a0a7207 */ /* 0x000fc80004000000 */
[----:B------:R-:W-:Y:S02]  /*98f0*/  ISETP.NE.U32.AND P1, PT, R10, RZ, PT ;  /* 0x000000ff0a00720c */ /* 0x000fe40003f25070 */
[----:B--2---:R-:W-:Y:S02]  /*9900*/  LEA R10, P2, R11, R3, 0x2 ;  /* 0x000000030b0a7211 */ /* 0x004fe400078410ff */
[----:B------:R-:W2:Y:S03]  /*9910*/  LDL R11, [R1+0x1c4] ;  /* 0x0001c400010b7983 */ /* 0x000ea60000100800 */
        /* <DEDUP_REMOVED lines=46> */
[----:B------:R1:W-:Y:S02]  /*9c00*/  LDGSTS.E [R4+0x1000c], desc[UR16][R10.64], P1 ;  /* 0x1000c0000a047fae */ /* 0x0003e40008921850 */
[----:B-1----:R-:W-:Y:S02]  /*9c10*/  LEA R10, P2, R9, R3, 0x2 ;  /* 0x00000003090a7211 */ /* 0x002fe400078410ff */
[----:B------:R-:W5:Y:S04]  /*9c20*/  LDL.LU R9, [R1+0x2d0] ;  /* 0x0002d00001097983 */ /* 0x000f680000300800 */
[----:B------:R-:W2:Y:S01]  /*9c30*/  LDL R11, [R1+0x1bc] ;  /* 0x0001bc00010b7983 */ /* 0x000ea20000100800 */
[----:B------:R-:W-:-:S04]  /*9c40*/  ISETP.GT.AND P1, PT, R0, 0x4, PT ;  /* 0x000000040000780c */ /* 0x000fc80003f24270 */
[----:B------:R-:W-:-:S04]  /*9c50*/  SEL R4, RZ, 0x4, !P1 ;  /* 0x00000004ff047807 */ /* 0x000fc80004800000 */
[----:B------:R-:W-:-:S04]  /*9c60*/  SEL R4, R4, RZ, !P0 ;  /* 0x000000ff04047207 */ /* 0x000fc80004000000 */
[----:B------:R-:W-:Y:S02]  /*9c70*/  ISETP.NE.U32.AND P1, PT, R4, RZ, PT ;  /* 0x000000ff0400720c */ /* 0x000fe40003f25070 */
[----:B------:R-:W-:-:S05]  /*9c80*/  LOP3.LUT R4, R14, 0x10, RZ, 0x3c, !PT ;  /* 0x000000100e047812 */ /* 0x000fca00078e3cff */
[----:B------:R-:W-:Y:S02]  /*9c90*/  VIADD R4, R4, UR4 ;  /* 0x0000000404047c36 */ /* 0x000fe40008000000 */
[----:B--2---:R-:W-:-:S05]  /*9ca0*/  IMAD.X R11, R2, 0x1, R11, P2 ;  /* 0x00000001020b7824 */ /* 0x004fca00010e060b */
[----:B------:R1:W-:Y:S04]  /*9cb0*/  LDGSTS.E [R4], desc[UR16][R10.64], P1 ;  /* 0x000000000a047fae */ /* 0x0003e80008921850 */
        /* <DEDUP_REMOVED lines=66> */
[----:B------:R-:W-:Y:S02]  /*a0e0*/  SEL R4, R4, RZ, !P0 ;  /* 0x000000ff04047207 */ /* 0x000fe40004000000 */
[----:B--2---:R-:W-:Y:S02]  /*a0f0*/  LEA R10, P2, R11, R3, 0x2 ;  /* 0x000000030b0a7211 */ /* 0x004fe400078410ff */
[----:B------:R-:W2:Y:S01]  /*a100*/  LDL R11, [R1+0x1ac] ;  /* 0x0001ac00010b7983 */ /* 0x000ea20000100800 */
        /* <DEDUP_REMOVED lines=212> */
[----:B--2---:R-:W-:-:S05]  /*ae50*/  LEA R10, P2, R11, R3, 0x2 ;  /* 0x000000030b0a7211 */ /* 0x004fca00078410ff */
[----:B------:R-:W-:-:S06]  /*ae60*/  IMAD.X R11, R2, 0x1, R125, P2 ;  /* 0x00000001020b7824 */ /* 0x000fcc00010e067d */
        /* <DEDUP_REMOVED lines=210> */
[----:B------:R1:W-:Y:S01]  /*bb90*/  LDGSTS.E [R4+0x1000c], desc[UR16][R10.64], P1 ;  /* 0x1000c0000a047fae */ /* 0x0003e20008921850 */
[----:B------:R-:W-:-:S03]  /*bba0*/  ULEA UR4, UR14, UR12, 0xf ;  /* 0x0000000c0e047291 */ /* 0x000fc6000f8e783f */
[----:B------:R-:W0:Y:S01]  /*bbb0*/  LDGDEPBAR ;  /* 0x00000000000079af */ /* 0x000e220000000000 */
[----:B-1----:R-:W1:Y:S02]  /*bbc0*/  S2R R11, SR_TID.X ;  /* 0x00000000000b7919 */ /* 0x002e640000002100 */
[----:B-1----:R-:W-:-:S04]  /*bbd0*/  LOP3.LUT R11, R11, 0x3f, RZ, 0xc0, !PT ;  /* 0x0000003f0b0b7812 */ /* 0x002fc800078ec0ff */
[----:B------:R-:W-:-:S04]  /*bbe0*/  ISETP.GE.AND P1, PT, R11, R0, PT ;  /* 0x000000000b00720c */ /* 0x000fc80003f26270 */
[----:B------:R-:W-:-:S04]  /*bbf0*/  SEL R4, RZ, 0x4, P1 ;  /* 0x00000004ff047807 */ /* 0x000fc80000800000 */
[----:B------:R-:W-:-:S04]  /*bc00*/  SEL R4, R4, RZ, !P0 ;  /* 0x000000ff04047207 */ /* 0x000fc80004000000 */
[----:B------:R-:W-:Y:S02]  /*bc10*/  ISETP.NE.U32.AND P0, PT, R4, RZ, PT ;  /* 0x000000ff0400720c */ /* 0x000fe40003f05070 */
[----:B------:R-:W2:Y:S01]  /*bc20*/  LDL R4, [R1+0x1cc] ;  /* 0x0001cc0001047983 */ /* 0x000ea20000100800 */
[----:B------:R-:W-:-:S05]  /*bc30*/  IADD3 R10, P1, R5, R110, RZ ;  /* 0x0000006e050a7210 */ /* 0x000fca0007f3e0ff */
[----:B------:R-:W-:Y:S02]  /*bc40*/  IMAD.X R11, R109, 0x1, R6, P1 ;  /* 0x000000016d0b7824 */ /* 0x000fe400008e0606 */
[----:B------:R-:W-:Y:S02]  /*bc50*/  VIADD R13, R13, 0x1 ;  /* 0x000000010d0d7836 */ /* 0x000fe40000000000 */
[----:B------:R-:W-:Y:S02]  /*bc60*/  VIADD R0, R0, 0xffffffc0 ;  /* 0xffffffc000007836 */ /* 0x000fe40000000000 */
[----:B--2---:R-:W-:-:S05]  /*bc70*/  VIADD R4, R4, UR4 ;  /* 0x0000000404047c36 */ /* 0x004fca0008000000 */
[----:B------:R1:W-:Y:S02]  /*bc80*/  LDGSTS.E [R4+0x60000], desc[UR16][R10.64], P0 ;  /* 0x600000000a047fae */ /* 0x0003e40008121850 */
[----:B-1----:R-:W-:-:S05]  /*bc90*/  IADD3 R10, P1, R5, R108, RZ ;  /* 0x0000006c050a7210 */ /* 0x002fca0007f3e0ff */
[----:B------:R-:W-:-:S05]  /*bca0*/  IMAD.X R11, R107, 0x1, R6, P1 ;  /* 0x000000016b0b7824 */ /* 0x000fca00008e0606 */
        /* <DEDUP_REMOVED lines=36> */
[----:B------:R1:W-:Y:S01]  /*bef0*/  LDGSTS.E [R4+0x63400], desc[UR16][R10.64], P0 ;  /* 0x634000000a047fae */ /* 0x0003e20008121850 */
[----:B------:R-:W-:Y:S02]  /*bf00*/  IADD3 R22, P4, R22, R8, RZ ;  /* 0x0000000816167210 */ /* 0x000fe40007f9e0ff */
[----:B-1----:R-:W-:-:S05]  /*bf10*/  IADD3 R10, P1, R5, R18, RZ ;  /* 0x00000012050a7210 */ /* 0x002fca0007f3e0ff */
[----:B------:R-:W-:Y:S02]  /*bf20*/  IMAD.X R11, R17, 0x1, R6, P1 ;  /* 0x00000001110b7824 */ /* 0x000fe400008e0606 */
[----:B------:R-:W-:-:S03]  /*bf30*/  IMAD.X R21, R21, 0x1, R7, P4 ;  /* 0x0000000115157824 */ /* 0x000fc600020e0607 */
[----:B------:R1:W-:Y:S01]  /*bf40*/  LDGSTS.E [R4+0x63800], desc[UR16][R10.64], P0 ;  /* 0x638000000a047fae */ /* 0x0003e20008121850 */
[-C--:B------:R-:W-:Y:S02]  /*bf50*/  IADD3 R100, P4, R100, R8.reuse, RZ ;  /* 0x0000000864647210 */ /* 0x080fe40007f9e0ff */
[-C--:B------:R-:W-:Y:S02]  /*bf60*/  IADD3 R18, P2, R18, R8.reuse, RZ ;  /* 0x0000000812127210 */ /* 0x080fe40007f5e0ff */
[----:B------:R-:W-:Y:S02]  /*bf70*/  IADD3 R20, P3, R20, R8, RZ ;  /* 0x0000000814147210 */ /* 0x000fe40007f7e0ff */
[----:B-1----:R-:W-:Y:S01]  /*bf80*/  IADD3 R10, P1, R5, R16, RZ ;  /* 0x00000010050a7210 */ /* 0x002fe20007f3e0ff */
[----:B------:R-:W-:Y:S01]  /*bf90*/  IMAD.X R99, R99, 0x1, R7, P4 ;  /* 0x0000000163637824 */ /* 0x000fe200020e0607 */
[----:B------:R-:W-:-:S03]  /*bfa0*/  ISETP.NE.U32.AND P4, PT, R111, R13, PT ;  /* 0x0000000d6f00720c */ /* 0x000fc60003f85070 */
[----:B------:R-:W-:Y:S01]  /*bfb0*/  IMAD.X R11, R15, 0x1, R6, P1 ;  /* 0x000000010f0b7824 */ /* 0x000fe200008e0606 */
[-C--:B------:R-:W-:Y:S01]  /*bfc0*/  IADD3 R16, P1, R16, R8.reuse, RZ ;  /* 0x0000000810107210 */ /* 0x080fe20007f3e0ff */
[--C-:B------:R-:W-:Y:S01]  /*bfd0*/  IMAD.X R17, R17, 0x1, R7.reuse, P2 ;  /* 0x0000000111117824 */ /* 0x100fe200010e0607 */
[-C--:B------:R-:W-:Y:S01]  /*bfe0*/  IADD3 R88, P5, R88, R8.reuse, RZ ;  /* 0x0000000858587210 */ /* 0x080fe20007fbe0ff */
[--C-:B------:R-:W-:Y:S01]  /*bff0*/  IMAD.X R19, R19, 0x1, R7.reuse, P3 ;  /* 0x0000000113137824 */ /* 0x100fe200018e0607 */
[----:B------:R1:W-:Y:S01]  /*c000*/  LDGSTS.E [R4+0x63c00], desc[UR16][R10.64], P0 ;  /* 0x63c000000a047fae */ /* 0x0003e20008121850 */
[--C-:B------:R-:W-:Y:S01]  /*c010*/  IMAD.X R15, R15, 0x1, R7.reuse, P1 ;  /* 0x000000010f0f7824 */ /* 0x100fe200008e0607 */
[-C--:B------:R-:W-:Y:S02]  /*c020*/  IADD3 R90, P6, R90, R8.reuse, RZ ;  /* 0x000000085a5a7210 */ /* 0x080fe40007fde0ff */
[-C--:B------:R-:W-:Y:S02]  /*c030*/  IADD3 R92, P0, R92, R8.reuse, RZ ;  /* 0x000000085c5c7210 */ /* 0x080fe40007f1e0ff */
[-C--:B------:R-:W-:Y:S01]  /*c040*/  IADD3 R96, P2, R96, R8.reuse, RZ ;  /* 0x0000000860607210 */ /* 0x080fe20007f5e0ff */
[----:B------:R-:W-:Y:S01]  /*c050*/  IMAD.X R23, R23, 0x1, R7, P5 ;  /* 0x0000000117177824 */ /* 0x000fe200028e0607 */
[----:B------:R-:W-:-:S02]  /*c060*/  IADD3 R94, P1, R94, R8, RZ ;  /* 0x000000085e5e7210 */ /* 0x000fc40007f3e0ff */
[-C--:B------:R-:W-:Y:S01]  /*c070*/  IADD3 R98, P3, R98, R8.reuse, RZ ;  /* 0x0000000862627210 */ /* 0x080fe20007f7e0ff */
[--C-:B------:R-:W-:Y:S01]  /*c080*/  IMAD.X R89, R89, 0x1, R7.reuse, P6 ;  /* 0x0000000159597824 */ /* 0x100fe200030e0607 */
        /* <DEDUP_REMOVED lines=8> */
[----:B------:R-:W-:Y:S01]  /*c110*/  IADD3 R110, P2, R110, R8, RZ ;  /* 0x000000086e6e7210 */ /* 0x000fe20007f5e0ff */
[----:B------:R-:W0:Y:S01]  /*c120*/  LDGDEPBAR ;  /* 0x00000000000079af */ /* 0x000e220000000000 */
[----:B------:R-:W-:Y:S01]  /*c130*/  LEA R3, P3, R12, R3, 0x2 ;  /* 0x000000030c037211 */ /* 0x000fe200078610ff */
[----:B------:R-:W-:-:S02]  /*c140*/  IMAD.X R101, R101, 0x1, R7, P5 ;  /* 0x0000000165657824 */ /* 0x000fc400028e0607 */
[--C-:B------:R-:W-:Y:S02]  /*c150*/  IMAD.X R103, R103, 0x1, R7.reuse, P6 ;  /* 0x0000000167677824 */ /* 0x100fe400030e0607 */
[--C-:B------:R-:W-:Y:S02]  /*c160*/  IMAD.X R105, R105, 0x1, R7.reuse, P0 ;  /* 0x0000000169697824 */ /* 0x100fe400000e0607 */
[--C-:B------:R-:W-:Y:S02]  /*c170*/  IMAD.X R107, R107, 0x1, R7.reuse, P1 ;  /* 0x000000016b6b7824 */ /* 0x100fe400008e0607 */
[----:B------:R-:W-:Y:S02]  /*c180*/  IMAD.X R109, R109, 0x1, R7, P2 ;  /* 0x000000016d6d7824 */ /* 0x000fe400010e0607 */
[----:B------:R-:W-:Y:S01]  /*c190*/  IMAD.X R2, R2, 0x1, R113, P3 ;  /* 0x0000000102027824 */ /* 0x000fe200018e0671 */
[----:B-1----:R-:W-:Y:S06]  /*c1a0*/  @P4 BRA `(.L_x_1) ;  /* 0xffffffc400d84947 */ /* 0x002fec000383ffff */
.L_x_0:
[----:B------:R-:W2:Y:S01]  /*c1b0*/  LDL.LU R125, [R1+0x2c8] ;  /* 0x0002c800017d7983 */ /* 0x000ea20000300800 */
[----:B------:R-:W-:-:S04]  /*c1c0*/  DEPBAR.LE SB0, 0x0 ;  /* 0x000080000000791a */ /* 0x000fc80000000000 */
[----:B------:R-:W3:Y:S01]  /*c1d0*/  LDL.LU R111, [R1+0x2cc] ;  /* 0x0002cc00016f7983 */ /* 0x000ee20000300800 */
[----:B------:R-:W1:Y:S01]  /*c1e0*/  S2R R11, SR_TID.X ;  /* 0x00000000000b7919 */ /* 0x000e620000002100 */
[----:B------:R-:W-:Y:S01]  /*c1f0*/  IMAD.MOV.U32 R14, RZ, RZ, R24 ;  /* 0x000000ffff0e7224 */ /* 0x000fe200078e0018 */
[----:B------:R-:W-:Y:S01]  /*c200*/  ULDC UR4, c[0x0][0x22c] ;  /* 0x00008b0000047ab9 */ /* 0x000fe20000000800 */
[----:B------:R-:W-:Y:S01]  /*c210*/  IMAD.MOV.U32 R15, RZ, RZ, R26 ;  /* 0x000000ffff0f7224 */ /* 0x000fe200078e001a */
[----:B------:R-:W2:Y:S01]  /*c220*/  LDL.LU R10, [R1+0x2c4] ;  /* 0x0002c400010a7983 */ /* 0x000ea20000300800 */
[----:B------:R-:W-:Y:S01]  /*c230*/  IMAD.MOV.U32 R6, RZ, RZ, R25 ;  /* 0x000000ffff067224 */ /* 0x000fe200078e0019 */
[----:B------:R-:W-:Y:S01]  /*c240*/  ULDC UR5, c[0x0][0x22c] ;  /* 0x00008b0000057ab9 */ /* 0x000fe20000000800 */
[----:B------:R-:W-:Y:S01]  /*c250*/  IMAD.MOV.U32 R7, RZ, RZ, R27 ;  /* 0x000000ffff077224 */ /* 0x000fe200078e001b */
[----:B------:R-:W4:Y:S01]  /*c260*/  LDL.LU R12, [R1] ;  /* 0x00000000010c7983 */ /* 0x000f220000300800 */
[----:B------:R-:W-:Y:S01]  /*c270*/  IMAD.MOV.U32 R22, RZ, RZ, R41 ;  /* 0x000000ffff167224 */ /* 0x000fe200078e0029 */
[----:B------:R-:W-:Y:S01]  /*c280*/  ULDC.64 UR6, c[0x0][0x220] ;  /* 0x0000880000067ab9 */ /* 0x000fe20000000a00 */
[----:B-----5:R-:W-:Y:S01]  /*c290*/  VIADD R3, R9, 0x1 ;  /* 0x0000000109037836 */ /* 0x020fe20000000000 */
[----:B------:R-:W4:Y:S01]  /*c2a0*/  LDL.LU R13, [R1+0x8] ;  /* 0x00000800010d7983 */ /* 0x000f220000300800 */
[----:B-1----:R-:W-:-:S02]  /*c2b0*/  IMAD.SHL.U32 R2, R11, 0x10, RZ ;  /* 0x000000100b027824 */ /* 0x002fc400078e00ff */
[C---:B------:R-:W-:Y:S02]  /*c2c0*/  IMAD.SHL.U32 R0, R11.reuse, 0x100, RZ ;  /* 0x000001000b007824 */ /* 0x040fe400078e00ff */
[----:B------:R-:W-:Y:S01]  /*c2d0*/  IMAD.SHL.U32 R4, R11, 0x8, RZ ;  /* 0x000000080b047824 */ /* 0x000fe200078e00ff */
[----:B------:R-:W-:Y:S02]  /*c2e0*/  LOP3.LUT R2, R2, 0xf0, RZ, 0xc0, !PT ;  /* 0x000000f002027812 */ /* 0x000fe400078ec0ff */
[----:B------:R-:W-:Y:S02]  /*c2f0*/  LOP3.LUT R0, R0, 0x1000, RZ, 0xc0, !PT ;  /* 0x0000100000007812 */ /* 0x000fe400078ec0ff */
[----:B------:R-:W-:Y:S02]  /*c300*/  LOP3.LUT R4, R4, 0xf00, RZ, 0xc0, !PT ;  /* 0x00000f0004047812 */ /* 0x000fe400078ec0ff */
[----:B------:R-:W-:Y:S01]  /*c310*/  IADD3 R0, R0, UR12, R2 ;  /* 0x0000000c00007c10 */ /* 0x000fe2000fffe002 */
[----:B------:R-:W-:-:S02]  /*c320*/  IMAD.MOV.U32 R23, RZ, RZ, R43 ;  /* 0x000000ffff177224 */ /* 0x000fc400078e002b */
[----:B------:R-:W-:Y:S02]  /*c330*/  IMAD.MOV.U32 R90, RZ, RZ, R61 ;  /* 0x000000ffff5a7224 */ /* 0x000fe400078e003d */
[----:B------:R-:W-:Y:S01]  /*c340*/  IMAD.IADD R0, R4, 0x1, R0 ;  /* 0x0000000104007824 */ /* 0x000fe200078e0200 */
[----:B------:R-:W-:Y:S01]  /*c350*/  BAR.SYNC.DEFER_BLOCKING 0x0 ;  /* 0x0000000000007b1d */ /* 0x000fe20000010000 */
[----:B------:R-:W-:Y:S02]  /*c360*/  IMAD.MOV.U32 R91, RZ, RZ, R63 ;  /* 0x000000ffff5b7224 */ /* 0x000fe400078e003f */
[----:B------:R-:W-:Y:S02]  /*c370*/  IMAD.MOV.U32 R94, RZ, RZ, R65 ;  /* 0x000000ffff5e7224 */ /* 0x000fe400078e0041 */
[----:B------:R-:W-:Y:S02]  /*c380*/  IMAD.MOV.U32 R95, RZ, RZ, R67 ;  /* 0x000000ffff5f7224 */ /* 0x000fe400078e0043 */
[----:B------:R-:W-:Y:S01]  /*c390*/  IMAD.MOV.U32 R98, RZ, RZ, R69 ;  /* 0x000000ffff627224 */ /* 0x000fe200078e0045 */
[----:B------:R-:W4:Y:S01]  /*c3a0*/  LDL.LU R4, [R1+0x4] ;  /* 0x0000040001047983 */ /* 0x000f220000300800 */
[----:B------:R-:W-:-:S02]  /*c3b0*/  IMAD.MOV.U32 R99, RZ, RZ, R71 ;  /* 0x000000ffff637224 */ /* 0x000fc400078e0047 */
[----:B------:R-:W-:Y:S01]  /*c3c0*/  IMAD.MOV.U32 R102, RZ, RZ, R73 ;  /* 0x000000ffff667224 */ /* 0x000fe200078e0049 */
[----:B------:R-:W4:Y:S01]  /*c3d0*/  LDL.LU R5, [R1+0xc] ;  /* 0x00000c0001057983 */ /* 0x000f220000300800 */
[----:B------:R-:W-:Y:S02]  /*c3e0*/  IMAD.MOV.U32 R103, RZ, RZ, R75 ;  /* 0x000000ffff677224 */ /* 0x000fe400078e004b */
[----:B------:R-:W-:Y:S02]  /*c3f0*/  IMAD.MOV.U32 R106, RZ, RZ, R77 ;  /* 0x000000ffff6a7224 */ /* 0x000fe400078e004d */
[----:B------:R-:W-:Y:S02]  /*c400*/  IMAD.MOV.U32 R107, RZ, RZ, R79 ;  /* 0x000000ffff6b7224 */ /* 0x000fe400078e004f */
[----:B------:R-:W-:Y:S02]  /*c410*/  IMAD.MOV.U32 R110, RZ, RZ, R81 ;  /* 0x000000ffff6e7224 */ /* 0x000fe400078e0051 */
[----:B------:R-:W-:Y:S01]  /*c420*/  VIADD R2, R9, 0x2 ;  /* 0x0000000209027836 */ /* 0x000fe20000000000 */
[----:B--2---:R-:W-:-:S02]  /*c430*/  ISETP.GE.AND P0, PT, R10, R125, PT ;  /* 0x0000007d0a00720c */ /* 0x004fc40003f06270 */
[----:B------:R-:W-:Y:S02]  /*c440*/  LOP3.LUT R125, R11, 0x1ff, RZ, 0xc0, !PT ;  /* 0x000001ff0b7d7812 */ /* 0x000fe400078ec0ff */
[----:B---3--:R-:W-:Y:S02]  /*c450*/  ISETP.LT.AND P2, PT, R9, R111, !P0 ;  /* 0x0000006f0900720c */ /* 0x008fe40004741270 */
[----:B------:R-:W-:Y:S01]  /*c460*/  LEA R125, R125, UR12, 0x4 ;  /* 0x0000000c7d7d7c11 */ /* 0x000fe2000f8e20ff */
[----:B----4-:R-:W-:Y:S01]  /*c470*/  STSM.16.M88.4 [R0], R12 ;  /* 0x0000000c00007844 */ /* 0x010fe20000000200 */
[----:B------:R-:W-:Y:S01]  /*c480*/  BAR.SYNC.DEFER_BLOCKING 0x0 ;  /* 0x0000000000007b1d */ /* 0x000fe20000010000 */
[----:B------:R-:W-:Y:S01]  /*c490*/  ISETP.LT.AND P1, PT, R3, UR4, !P0 ;  /* 0x0000000403007c0c */ /* 0x000fe2000c721270 */
[----:B------:R-:W-:Y:S01]  /*c4a0*/  IMAD.MOV.U32 R111, RZ, RZ, R83 ;  /* 0x000000ffff6f7224 */ /* 0x000fe200078e0053 */
[----:B------:R-:W-:Y:S01]  /*c4b0*/  ISETP.LT.AND P5, PT, R2, UR5, !P0 ;  /* 0x0000000502007c0c */ /* 0x000fe2000c7a1270 */
[----:B------:R-:W-:-:S02]  /*c4c0*/  VIADD R3, R9, 0x4 ;  /* 0x0000000409037836 */ /* 0x000fc40000000000 */
[----:B------:R-:W-:Y:S01]  /*c4d0*/  ULDC UR5, c[0x0][0x22c] ;  /* 0x00008b0000057ab9 */ /* 0x000fe20000000800 */
[----:B------:R-:W-:Y:S01]  /*c4e0*/  VIADD R2, R9, 0x3 ;  /* 0x0000000309027836 */ /* 0x000fe20000000000 */
[----:B------:R-:W-:Y:S01]  /*c4f0*/  ULDC UR4, c[0x0][0x22c] ;  /* 0x00008b0000047ab9 */ /* 0x000fe20000000800 */
[----:B------:R-:W-:Y:S01]  /*c500*/  ISETP.LT.AND P3, PT, R3, UR5, !P0 ;  /* 0x0000000503007c0c */ /* 0x000fe2000c761270 */
[----:B------:R-:W-:Y:S01]  /*c510*/  ULDC UR5, c[0x0][0x244] ;  /* 0x0000910000057ab9 */ /* 0x000fe20000000800 */
[----:B------:R-:W1:Y:S01]  /*c520*/  LDS.128 R12, [R125] ;  /* 0x000000007d0c7984 */ /* 0x000e620000000c00 */
[----:B------:R-:W-:Y:S01]  /*c530*/  BAR.SYNC.DEFER_BLOCKING 0x0 ;  /* 0x0000000000007b1d */ /* 0x000fe20000010000 */
[----:B------:R-:W-:Y:S01]  /*c540*/  ISETP.LT.AND P4, PT, R2, UR4, !P0 ;  /* 0x0000000402007c0c */ /* 0x000fe2000c781270 */
[----:B------:R-:W-:-:S04]  /*c550*/  IMAD R3, R10, UR5, RZ ;  /* 0x000000050a037c24 */ /* 0x000fc8000f8e02ff */
[----:B------:R-:W-:Y:S01]  /*c560*/  ULDC UR4, c[0x0][0x248] ;  /* 0x0000920000047ab9 */ /* 0x000fe20000000800 */
[----:B-1----:R1:W-:Y:S01]  /*c570*/  STL.64 [R1+0x100], R12 ;  /* 0x0001000c01007387 */ /* 0x0023e20000100a00 */
[----:B------:R-:W-:-:S03]  /*c580*/  ULDC UR5, c[0x0][0x22c] ;  /* 0x00008b0000057ab9 */ /* 0x000fc60000000800 */
[----:B------:R-:W-:Y:S04]  /*c590*/  STL.64 [R1+0x108], R14 ;  /* 0x0001080e01007387 */ /* 0x000fe80000100a00 */
[----:B-1----:R-:W2:Y:S04]  /*c5a0*/  LDL.LU R12, [R1+0x10] ;  /* 0x00001000010c7983 */ /* 0x002ea80000300800 */
[----:B------:R-:W2:Y:S04]  /*c5b0*/  LDL.LU R13, [R1+0x18] ;  /* 0x00001800010d7983 */ /* 0x000ea80000300800 */
[----:B------:R1:W-:Y:S01]  /*c5c0*/  STSM.16.M88.4 [R0], R4 ;  /* 0x0000000400007844 */ /* 0x0003e20000000200 */
[----:B------:R-:W-:Y:S06]  /*c5d0*/  BAR.SYNC.DEFER_BLOCKING 0x0 ;  /* 0x0000000000007b1d */ /* 0x000fec0000010000 */
[----:B-1----:R-:W3:Y:S04]  /*c5e0*/  LDL.LU R4, [R1+0x14] ;  /* 0x0000140001047983 */ /* 0x002ee80000300800 */
[----:B------:R-:W3:Y:S04]  /*c5f0*/  LDL.LU R5, [R1+0x1c] ;  /* 0x00001c0001057983 */ /* 0x000ee80000300800 */
[----:B------:R-:W1:Y:S01]  /*c600*/  LDS.128 R16, [R125] ;  /* 0x000000007d107984 */ /* 0x000e620000000c00 */
[----:B------:R-:W-:-:S02]  /*c610*/  IMAD.MOV.U32 R14, RZ, RZ, R28 ;  /* 0x000000ffff0e7224 */ /* 0x000fc400078e001c */
[----:B------:R-:W-:Y:S01]  /*c620*/  IMAD.MOV.U32 R15, RZ, RZ, R30 ;  /* 0x000000ffff0f7224 */ /* 0x000fe200078e001e */
[----:B------:R-:W-:Y:S06]  /*c630*/  BAR.SYNC.DEFER_BLOCKING 0x0 ;  /* 0x0000000000007b1d */ /* 0x000fec0000010000 */
[----:B-1----:R-:W-:Y:S04]  /*c640*/  STL.64 [R1], R16 ;  /* 0x0000001001007387 */ /* 0x002fe80000100a00 */
[----:B------:R-:W-:Y:S01]  /*c650*/  STL.64 [R1+0x8], R18 ;  /* 0x0000081201007387 */ /* 0x000fe20000100a00 */
[----:B------:R-:W-:-:S02]  /*c660*/  IMAD.MOV.U32 R6, RZ, RZ, R29 ;  /* 0x000000ffff067224 */ /* 0x000fc400078e001d */
[----:B------:R-:W-:Y:S01]  /*c670*/  IMAD.MOV.U32 R7, RZ, RZ, R31 ;  /* 0x000000ffff077224 */ /* 0x000fe200078e001f */
[----:B--2---:R-:W-:Y:S01]  /*c680*/  STSM.16.M88.4 [R0], R12 ;  /* 0x0000000c00007844 */ /* 0x004fe20000000200 */
[----:B------:R-:W-:Y:S06]  /*c690*/  BAR.SYNC.DEFER_BLOCKING 0x0 ;  /* 0x0000000000007b1d */ /* 0x000fec0000010000 */
[----:B------:R-:W1:Y:S02]  /*c6a0*/  LDS.128 R12, [R125] ;  /* 0x000000007d0c7984 */ /* 0x000e640000000c00 */
[----:B------:R-:W-:Y:S06]  /*c6b0*/  BAR.SYNC.DEFER_BLOCKING 0x0 ;  /* 0x0000000000007b1d */ /* 0x000fec0000010000 */
[----:B-1----:R1:W-:Y:S04]  /*c6c0*/  STL.64 [R1+0x10], R12 ;  /* 0x0000100c01007387 */ /* 0x0023e80000100a00 */
[----:B------:R-:W-:Y:S04]  /*c6d0*/  STL.64 [R1+0x18], R14 ;  /* 0x0000180e01007387 */ /* 0x000fe80000100a00 */
[----:B-1----:R-:W2:Y:S04]  /*c6e0*/  LDL.LU R12, [R1+0x20] ;  /* 0x00002000010c7983 */ /* 0x002ea80000300800 */
[----:B------:R-:W2:Y:S04]  /*c6f0*/  LDL.LU R13, [R1+0x28] ;  /* 0x00002800010d7983 */ /* 0x000ea80000300800 */
[----:B---3--:R1:W-:Y:S01]  /*c700*/  STSM.16.M88.4 [R0], R4 ;  /* 0x0000000400007844 */ /* 0x0083e20000000200 */
[----:B------:R-:W-:Y:S06]  /*c710*/  BAR.SYNC.DEFER_BLOCKING 0x0 ;  /* 0x0000000000007b1d */ /* 0x000fec0000010000 */
[----:B-1----:R-:W3:Y:S04]  /*c720*/  LDL.LU R4, [R1+0x24] ;  /* 0x0000240001047983 */ /* 0x002ee80000300800 */
[----:B------:R-:W3:Y:S04]  /*c730*/  LDL.LU R5, [R1+0x2c] ;  /* 0x00002c0001057983 */ /* 0x000ee80000300800 */
[----:B------:R-:W1:Y:S01]  /*c740*/  LDS.128 R120, [R125] ;  /* 0x000000007d787984 */ /* 0x000e620000000c00 */
[----:B------:R-:W-:-:S02]  /*c750*/  IMAD.MOV.U32 R14, RZ, RZ, R32 ;  /* 0x000000ffff0e7224 */ /* 0x000fc400078e0020 */
[----:B------:R-:W-:Y:S01]  /*c760*/  IMAD.MOV.U32 R15, RZ, RZ, R34 ;  /* 0x000000ffff0f7224 */ /* 0x000fe200078e0022 */
[----:B------:R-:W-:Y:S01]  /*c770*/  BAR.SYNC.DEFER_BLOCKING 0x0 ;  /* 0x0000000000007b1d */ /* 0x000fe20000010000 */
[----:B------:R-:W-:Y:S02]  /*c780*/  IMAD.MOV.U32 R6, RZ, RZ, R33 ;  /* 0x000000ffff067224 */ /* 0x000fe400078e0021 */
[----:B------:R-:W-:-:S03]  /*c790*/  IMAD.MOV.U32 R7, RZ, RZ, R35 ;  /* 0x000000ffff077224 */ /* 0x000fc600078e0023 */
[----:B-1----:R-:W-:Y:S04]  /*c7a0*/  STL [R1+0x2d8], R122 ;  /* 0x0002d87a01007387 */ /* 0x002fe80000100800 */
[----:B------:R-:W-:Y:S04]  /*c7b0*/  STL [R1+0x2d0], R123 ;  /* 0x0002d07b01007387 */ /* 0x000fe80000100800 */
[----:B--2---:R-:W-:Y:S01]  /*c7c0*/  STSM.16.M88.4 [R0], R12 ;  /* 0x0000000c00007844 */ /* 0x004fe20000000200 */
[----:B------:R-:W-:Y:S06]  /*c7d0*/  BAR.SYNC.DEFER_BLOCKING 0x0 ;  /* 0x0000000000007b1d */ /* 0x000fec0000010000 */
[----:B------:R-:W1:Y:S02]  /*c7e0*/  LDS.128 R116, [R125] ;  /* 0x000000007d747984 */ /* 0x000e640000000c00 */
[----:B------:R-:W-:Y:S06]  /*c7f0*/  BAR.SYNC.DEFER_BLOCKING 0x0 ;  /* 0x0000000000007b1d */ /* 0x000fec0000010000 */
[----:B---3--:R2:W-:Y:S02]  /*c800*/  STSM.16.M88.4 [R0], R4 ;  /* 0x0000000400007844 */ /* 0x0085e40000000200 */
[----:B------:R-:W-:Y:S06]  /*c810*/  BAR.SYNC.DEFER_BLOCKING 0x0 ;  /* 0x0000000000007b1d */ /* 0x000fec0000010000 */
[----:B--2---:R-:W2:Y:S04]  /*c820*/  LDL.LU R4, [R1+0x30] ;  /* 0x0000300001047983 */ /* 0x004ea80000300800 */
[----:B------:R-:W2:Y:S04]  /*c830*/  LDL.LU R5, [R1+0x38] ;  /* 0x0000380001057983 */ /* 0x000ea80000300800 */
[----:B------:R-:W3:Y:S04]  /*c840*/  LDL.LU R12, [R1+0x34] ;  /* 0x00003400010c7983 */ /* 0x000ee80000300800 */
[----:B------:R-:W3:Y:S04]  /*c850*/  LDL.LU R13, [R1+0x3c] ;  /* 0x00003c00010d7983 */ /* 0x000ee80000300800 */
[----:B------:R-:W4:Y:S01]  /*c860*/  LDS.128 R16, [R125] ;  /* 0x000000007d107984 */ /* 0x000f220000000c00 */
[----:B------:R-:W-:-:S02]  /*c870*/  IMAD.MOV.U32 R6, RZ, RZ, R36 ;  /* 0x000000ffff067224 */ /* 0x000fc400078e0024 */
[----:B------:R-:W-:Y:S01]  /*c880*/  IMAD.MOV.U32 R7, RZ, RZ, R38 ;  /* 0x000000ffff077224 */ /* 0x000fe200078e0026 */
[----:B------:R-:W-:Y:S01]  /*c890*/  BAR.SYNC.DEFER_BLOCKING 0x0 ;  /* 0x0000000000007b1d */ /* 0x000fe20000010000 */
[----:B------:R-:W-:Y:S02]  /*c8a0*/  IMAD.MOV.U32 R14, RZ, RZ, R37 ;  /* 0x000000ffff0e7224 */ /* 0x000fe400078e0025 */
[----:B------:R-:W-:-:S03]  /*c8b0*/  IMAD.MOV.U32 R15, RZ, RZ, R39 ;  /* 0x000000ffff0f7224 */ /* 0x000fc600078e0027 */
[----:B--2---:R-:W-:Y:S02]  /*c8c0*/  STSM.16.M88.4 [R0], R4 ;  /* 0x0000000400007844 */ /* 0x004fe40000000200 */
[----:B------:R-:W-:Y:S06]  /*c8d0*/  BAR.SYNC.DEFER_BLOCKING 0x0 ;  /* 0x0000000000007b1d */ /* 0x000fec0000010000 */
[----:B------:R-:W2:Y:S02]  /*c8e0*/  LDS.128 R4, [R125] ;  /* 0x000000007d047984 */ /* 0x000ea40000000c00 */
[----:B------:R-:W-:Y:S06]  /*c8f0*/  BAR.SYNC.DEFER_BLOCKING 0x0 ;  /* 0x0000000000007b1d */ /* 0x000fec0000010000 */
[----:B---3--:R3:W-:Y:S02]  /*c900*/  STSM.16.M88.4 [R0], R12 ;  /* 0x0000000c00007844 */ /* 0x0087e40000000200 */
[----:B------:R-:W-:Y:S06]  /*c910*/  BAR.SYNC.DEFER_BLOCKING 0x0 ;  /* 0x0000000000007b1d */ /* 0x000fec0000010000 */
[----:B---3--:R-:W3:Y:S04]  /*c920*/  LDL.LU R12, [R1+0x40] ;  /* 0x00004000010c7983 */ /* 0x008ee80000300800 */
[----:B------:R-:W3:Y:S04]  /*c930*/  LDL.LU R13, [R1+0x48] ;  /* 0x00004800010d7983 */ /* 0x000ee80000300800 */
[----:B------:R-:W4:Y:S04]  /*c940*/  LDL.LU R20, [R1+0x44] ;  /* 0x0000440001147983 */ /* 0x000f280000300800 */
[----:B------:R-:W4:Y:S04]  /*c950*/  LDL.LU R21, [R1+0x4c] ;  /* 0x00004c0001157983 */ /* 0x000f280000300800 */
[----:B------:R-:W2:Y:S01]  /*c960*/  LDS.128 R24, [R125] ;  /* 0x000000007d187984 */ /* 0x000ea20000000c00 */
[----:B------:R-:W-:-:S02]  /*c970*/  IMAD.MOV.U32 R14, RZ, RZ, R40 ;  /* 0x000000ffff0e7224 */ /* 0x000fc400078e0028 */
[----:B------:R-:W-:Y:S01]  /*c980*/  IMAD.MOV.U32 R15, RZ, RZ, R42 ;  /* 0x000000ffff0f7224 */ /* 0x000fe200078e002a */
[----:B------:R-:W-:Y:S06]  /*c990*/  BAR.SYNC.DEFER_BLOCKING 0x0 ;  /* 0x0000000000007b1d */ /* 0x000fec0000010000 */
[----:B---3--:R-:W-:Y:S02]  /*c9a0*/  STSM.16.M88.4 [R0], R12 ;  /* 0x0000000c00007844 */ /* 0x008fe40000000200 */
[----:B------:R-:W-:Y:S06]  /*c9b0*/  BAR.SYNC.DEFER_BLOCKING 0x0 ;  /* 0x0000000000007b1d */ /* 0x000fec0000010000 */
[----:B------:R-:W3:Y:S02]  /*c9c0*/  LDS.128 R12, [R125] ;  /* 0x000000007d0c7984 */ /* 0x000ee40000000c00 */
[----:B------:R-:W-:Y:S06]  /*c9d0*/  BAR.SYNC.DEFER_BLOCKING 0x0 ;  /* 0x0000000000007b1d */ /* 0x000fec0000010000 */
[----:B----4-:R4:W-:Y:S02]  /*c9e0*/  STSM.16.M88.4 [R0], R20 ;  /* 0x0000001400007844 */ /* 0x0109e40000000200 */
[----:B------:R-:W-:Y:S06]  /*c9f0*/  BAR.SYNC.DEFER_BLOCKING 0x0 ;  /* 0x0000000000007b1d */ /* 0x000fec0000010000 */
[----:B----4-:R-:W4:Y:S04]  /*ca00*/  LDL.LU R20, [R1+0x50] ;  /* 0x0000500001147983 */ /* 0x010f280000300800 */
[----:B------:R-:W4:Y:S04]  /*ca10*/  LDL.LU R21, [R1+0x58] ;  /* 0x0000580001157983 */ /* 0x000f280000300800 */
[----:B------:R-:W2:Y:S04]  /*ca20*/  LDL.LU R28, [R1+0x54] ;  /* 0x00005400011c7983 */ /* 0x000ea80000300800 */
[----:B------:R-:W2:Y:S04]  /*ca30*/  LDL.LU R29, [R1+0x5c] ;  /* 0x00005c00011d7983 */ /* 0x000ea80000300800 */
[----:B------:R-:W3:Y:S01]  /*ca40*/  LDS.128 R32, [R125] ;  /* 0x000000007d207984 */ /* 0x000ee20000000c00 */
[----:B------:R-:W-:-:S02]  /*ca50*/  IMAD.MOV.U32 R22, RZ, RZ, R44 ;  /* 0x000000ffff167224 */ /* 0x000fc400078e002c */
[----:B------:R-:W-:Y:S01]  /*ca60*/  IMAD.MOV.U32 R23, RZ, RZ, R46 ;  /* 0x000000ffff177224 */ /* 0x000fe200078e002e */
[----:B------:R-:W-:Y:S01]  /*ca70*/  BAR.SYNC.DEFER_BLOCKING 0x0 ;  /* 0x0000000000007b1d */ /* 0x000fe20000010000 */
[----:B------:R-:W-:Y:S02]  /*ca80*/  IMAD.MOV.U32 R30, RZ, RZ, R45 ;  /* 0x000000ffff1e7224 */ /* 0x000fe400078e002d */
[----:B------:R-:W-:-:S03]  /*ca90*/  IMAD.MOV.U32 R31, RZ, RZ, R47 ;  /* 0x000000ffff1f7224 */ /* 0x000fc600078e002f */
[----:B----4-:R-:W-:Y:S02]  /*caa0*/  STSM.16.M88.4 [R0], R20 ;  /* 0x0000001400007844 */ /* 0x010fe40000000200 */
[----:B------:R-:W-:Y:S06]  /*cab0*/  BAR.SYNC.DEFER_BLOCKING 0x0 ;  /* 0x0000000000007b1d */ /* 0x000fec0000010000 */
[----:B------:R-:W4:Y:S02]  /*cac0*/  LDS.128 R20, [R125] ;  /* 0x000000007d147984 */ /* 0x000f240000000c00 */
[----:B------:R-:W-:Y:S06]  /*cad0*/  BAR.SYNC.DEFER_BLOCKING 0x0 ;  /* 0x0000000000007b1d */ /* 0x000fec0000010000 */
[----:B--2---:R2:W-:Y:S02]  /*cae0*/  STSM.16.M88.4 [R0], R28 ;  /* 0x0000001c00007844 */ /* 0x0045e40000000200 */
        /* <DEDUP_REMOVED lines=24> */
[----:B------:R-:W-:Y:S01]  /*cc70*/  BAR.SYNC.DEFER_BLOCKING 0x0 ;  /* 0x0000000000007b1d */ /* 0x000fe20000010000 */
[----:B------:R-:W-:Y:S02]  /*cc80*/  IMAD.MOV.U32 R46, RZ, RZ, R53 ;  /* 0x000000ffff2e7224 */ /* 0x000fe400078e0035 */
[----:B------:R-:W-:-:S03]  /*cc90*/  IMAD.MOV.U32 R47, RZ, RZ, R55 ;  /* 0x000000ffff2f7224 */ /* 0x000fc600078e0037 */
[----:B---3--:R-:W-:Y:S02]  /*cca0*/  STSM.16.M88.4 [R0], R36 ;  /* 0x0000002400007844 */ /* 0x008fe40000000200 */
[----:B------:R-:W-:Y:S06]  /*ccb0*/  BAR.SYNC.DEFER_BLOCKING 0x0 ;  /* 0x0000000000007b1d */ /* 0x000fec0000010000 */
[----:B------:R-:W3:Y:S02]  /*ccc0*/  LDS.128 R36, [R125] ;  /* 0x000000007d247984 */ /* 0x000ee40000000c00 */
[----:B------:R-:W-:Y:S06]  /*ccd0*/  BAR.SYNC.DEFER_BLOCKING 0x0 ;  /* 0x0000000000007b1d */ /* 0x000fec0000010000 */
[----:B----4-:R4:W-:Y:S04]  /*cce0*/  STSM.16.M88.4 [R0], R44 ;  /* 0x0000002c00007844 */ /* 0x0109e80000000200 */
[----:B----4-:R-:W4:Y:S04]  /*ccf0*/  LDL.LU R44, [R1+0x80] ;  /* 0x00008000012c7983 */ /* 0x010f280000300800 */
[----:B------:R-:W4:Y:S04]  /*cd00*/  LDL.LU R45, [R1+0x88] ;  /* 0x00008800012d7983 */ /* 0x000f280000300800 */
[----:B------:R-:W2:Y:S04]  /*cd10*/  LDL.LU R52, [R1+0x84] ;  /* 0x0000840001347983 */ /* 0x000ea80000300800 */
[----:B------:R-:W2:Y:S01]  /*cd20*/  LDL.LU R53, [R1+0x8c] ;  /* 0x00008c0001357983 */ /* 0x000ea20000300800 */
[----:B------:R-:W-:-:S02]  /*cd30*/  IMAD.MOV.U32 R46, RZ, RZ, R56 ;  /* 0x000000ffff2e7224 */ /* 0x000fc400078e0038 */
[----:B------:R-:W-:Y:S01]  /*cd40*/  IMAD.MOV.U32 R47, RZ, RZ, R58 ;  /* 0x000000ffff2f7224 */ /* 0x000fe200078e003a */
[----:B------:R-:W-:Y:S01]  /*cd50*/  BAR.SYNC.DEFER_BLOCKING 0x0 ;  /* 0x0000000000007b1d */ /* 0x000fe20000010000 */
[----:B------:R-:W-:Y:S02]  /*cd60*/  IMAD.MOV.U32 R54, RZ, RZ, R57 ;  /* 0x000000ffff367224 */ /* 0x000fe400078e0039 */
[----:B------:R-:W-:-:S03]  /*cd70*/  IMAD.MOV.U32 R55, RZ, RZ, R59 ;  /* 0x000000ffff377224 */ /* 0x000fc600078e003b */
[----:B------:R-:W3:Y:S02]  /*cd80*/  LDS.128 R56, [R125] ;  /* 0x000000007d387984 */ /* 0x000ee40000000c00 */
[----:B------:R-:W-:Y:S06]  /*cd90*/  BAR.SYNC.DEFER_BLOCKING 0x0 ;  /* 0x0000000000007b1d */ /* 0x000fec0000010000 */
[----:B----4-:R-:W-:Y:S02]  /*cda0*/  STSM.16.M88.4 [R0], R44 ;  /* 0x0000002c00007844 */ /* 0x010fe40000000200 */
[----:B------:R-:W-:Y:S06]  /*cdb0*/  BAR.SYNC.DEFER_BLOCKING 0x0 ;  /* 0x0000000000007b1d */ /* 0x000fec0000010000 */
[----:B------:R-:W4:Y:S02]  /*cdc0*/  LDS.128 R44, [R125] ;  /* 0x000000007d2c7984 */ /* 0x000f240000000c00 */
[----:B------:R-:W-:Y:S06]  /*cdd0*/  BAR.SYNC.DEFER_BLOCKING 0x0 ;  /* 0x0000000000007b1d */ /* 0x000fec0000010000 */
[----:B--2---:R2:W-:Y:S04]  /*cde0*/  STSM.16.M88.4 [R0], R52 ;  /* 0x0000003400007844 */ /* 0x0045e80000000200 */
[----:B--2---:R-:W2:Y:S04]  /*cdf0*/  LDL.LU R52, [R1+0x90] ;  /* 0x0000900001347983 */ /* 0x004ea80000300800 */
[----:B------:R-:W2:Y:S04]  /*ce00*/  LDL.LU R53, [R1+0x98] ;  /* 0x0000980001357983 */ /* 0x000ea80000300800 */
[----:B------:R-:W3:Y:S04]  /*ce10*/  LDL.LU R88, [R1+0x94] ;  /* 0x0000940001587983 */ /* 0x000ee80000300800 */
[----:B------:R-:W3:Y:S01]  /*ce20*/  LDL.LU R89, [R1+0x9c] ;  /* 0x00009c0001597983 */ /* 0x000ee20000300800 */
[----:B------:R-:W-:Y:S01]  /*ce30*/  BAR.SYNC.DEFER_BLOCKING 0x0 ;  /* 0x0000000000007b1d */ /* 0x000fe20000010000 */
[----:B------:R-:W-:-:S02]  /*ce40*/  IMAD.MOV.U32 R54, RZ, RZ, R60 ;  /* 0x000000ffff367224 */ /* 0x000fc400078e003c */
[----:B------:R-:W-:-:S03]  /*ce50*/  IMAD.MOV.U32 R55, RZ, RZ, R62 ;  /* 0x000000ffff377224 */ /* 0x000fc600078e003e */
[----:B------:R-:W4:Y:S02]  /*ce60*/  LDS.128 R60, [R125] ;  /* 0x000000007d3c7984 */ /* 0x000f240000000c00 */
[----:B------:R-:W-:Y:S06]  /*ce70*/  BAR.SYNC.DEFER_BLOCKING 0x0 ;  /* 0x0000000000007b1d */ /* 0x000fec0000010000 */
[----:B--2---:R-:W-:Y:S02]  /*ce80*/  STSM.16.M88.4 [R0], R52 ;  /* 0x0000003400007844 */ /* 0x004fe40000000200 */
[----:B------:R-:W-:Y:S06]  /*ce90*/  BAR.SYNC.DEFER_BLOCKING 0x0 ;  /* 0x0000000000007b1d */ /* 0x000fec0000010000 */
[----:B------:R-:W2:Y:S02]  /*cea0*/  LDS.128 R52, [R125] ;  /* 0x000000007d347984 */ /* 0x000ea40000000c00 */
[----:B------:R-:W-:Y:S06]  /*ceb0*/  BAR.SYNC.DEFER_BLOCKING 0x0 ;  /* 0x0000000000007b1d */ /* 0x000fec0000010000 */
[----:B---3--:R3:W-:Y:S04]  /*cec0*/  STSM.16.M88.4 [R0], R88 ;  /* 0x0000005800007844 */ /* 0x0087e80000000200 */
[----:B---3--:R-:W3:Y:S04]  /*ced0*/  LDL.LU R88, [R1+0xa0] ;  /* 0x0000a00001587983 */ /* 0x008ee80000300800 */
[----:B------:R-:W3:Y:S04]  /*cee0*/  LDL.LU R89, [R1+0xa8] ;  /* 0x0000a80001597983 */ /* 0x000ee80000300800 */
[----:B------:R-:W4:Y:S04]  /*cef0*/  LDL.LU R92, [R1+0xa4] ;  /* 0x0000a400015c7983 */ /* 0x000f280000300800 */
[----:B------:R-:W4:Y:S01]  /*cf00*/  LDL.LU R93, [R1+0xac] ;  /* 0x0000ac00015d7983 */ /* 0x000f220000300800 */
[----:B------:R-:W-:Y:S01]  /*cf10*/  BAR.SYNC.DEFER_BLOCKING 0x0 ;  /* 0x0000000000007b1d */ /* 0x000fe20000010000 */
[----:B------:R-:W-:-:S02]  /*cf20*/  IMAD.MOV.U32 R90, RZ, RZ, R64 ;  /* 0x000000ffff5a7224 */ /* 0x000fc400078e0040 */
[----:B------:R-:W-:-:S03]  /*cf30*/  IMAD.MOV.U32 R91, RZ, RZ, R66 ;  /* 0x000000ffff5b7224 */ /* 0x000fc600078e0042 */
[----:B------:R-:W2:Y:S02]  /*cf40*/  LDS.128 R64, [R125] ;  /* 0x000000007d407984 */ /* 0x000ea40000000c00 */
[----:B------:R-:W-:Y:S06]  /*cf50*/  BAR.SYNC.DEFER_BLOCKING 0x0 ;  /* 0x0000000000007b1d */ /* 0x000fec0000010000 */
        /* <DEDUP_REMOVED lines=9> */
[----:B------:R-:W-:Y:S01]  /*cff0*/  BAR.SYNC.DEFER_BLOCKING 0x0 ;  /* 0x0000000000007b1d */ /* 0x000fe20000010000 */
[----:B------:R-:W-:-:S02]  /*d000*/  IMAD.MOV.U32 R94, RZ, RZ, R68 ;  /* 0x000000ffff5e7224 */ /* 0x000fc400078e0044 */
        /* <DEDUP_REMOVED lines=53> */
[----:B------:R-:W4:Y:S01]  /*d360*/  LDS.128 R112, [R125] ;  /* 0x000000007d707984 */ /* 0x000f220000000c00 */
[----:B------:R-:W-:-:S02]  /*d370*/  IMAD.MOV.U32 R110, RZ, RZ, R84 ;  /* 0x000000ffff6e7224 */ /* 0x000fc400078e0054 */
[----:B------:R-:W-:Y:S01]  /*d380*/  IMAD.MOV.U32 R111, RZ, RZ, R86 ;  /* 0x000000ffff6f7224 */ /* 0x000fe200078e0056 */
[----:B------:R-:W-:Y:S01]  /*d390*/  BAR.SYNC.DEFER_BLOCKING 0x0 ;  /* 0x0000000000007b1d */ /* 0x000fe20000010000 */
[----:B------:R-:W-:Y:S01]  /*d3a0*/  IMAD R8, R9, UR4, RZ ;  /* 0x0000000409087c24 */ /* 0x000fe2000f8e02ff */
[----:B------:R-:W-:-:S04]  /*d3b0*/  LEA R2, P6, R3, UR6, 0x2 ;  /* 0x0000000603027c11 */ /* 0x000fc8000f8c10ff */
[----:B--2---:R2:W-:Y:S04]  /*d3c0*/  STSM.16.M88.4 [R0], R108 ;  /* 0x0000006c00007844 */ /* 0x0045e80000000200 */
[----:B--2---:R-:W2:Y:S04]  /*d3d0*/  LDL.LU R108, [R1+0xf4] ;  /* 0x0000f400016c7983 */ /* 0x004ea80000300800 */
[----:B------:R-:W2:Y:S01]  /*d3e0*/  LDL.LU R109, [R1+0xfc] ;  /* 0x0000fc00016d7983 */ /* 0x000ea20000300800 */
[----:B------:R-:W-:Y:S02]  /*d3f0*/  IMAD.MOV.U32 R110, RZ, RZ, R85 ;  /* 0x000000ffff6e7224 */ /* 0x000fe400078e0055 */
[----:B------:R-:W-:Y:S01]  /*d400*/  IMAD.MOV.U32 R111, RZ, RZ, R87 ;  /* 0x000000ffff6f7224 */ /* 0x000fe200078e0057 */
[----:B------:R-:W-:Y:S01]  /*d410*/  BAR.SYNC.DEFER_BLOCKING 0x0 ;  /* 0x0000000000007b1d */ /* 0x000fe20000010000 */
[----:B------:R-:W-:-:S02]  /*d420*/  LEA.HI.X.SX32 R3, R3, UR7, 0x2, P6 ;  /* 0x0000000703037c11 */ /* 0x000fc4000b0f16ff */
[C---:B------:R-:W-:Y:S01]  /*d430*/  LEA R10, P6, R8.reuse, R2, 0x2 ;  /* 0x00000002080a7211 */ /* 0x040fe200078c10ff */
[----:B------:R-:W-:-:S03]  /*d440*/  VIADD R124, R8, UR4 ;  /* 0x00000004087c7c36 */ /* 0x000fc60008000000 */
[----:B------:R-:W-:Y:S01]  /*d450*/  LEA.HI.X.SX32 R11, R8, R3, 0x2, P6 ;  /* 0x00000003080b7211 */ /* 0x000fe200030f16ff */
[----:B------:R-:W3:Y:S04]  /*d460*/  LDL.LU R122, [R1+0x104] ;  /* 0x00010400017a7983 */ /* 0x000ee80000300800 */
[----:B------:R-:W4:Y:S04]  /*d470*/  LDL.LU R123, [R1+0x108] ;  /* 0x00010800017b7983 */ /* 0x000f280000300800 */
[----:B------:R-:W3:Y:S04]  /*d480*/  LDL.LU R8, [R1+0x100] ;  /* 0x0001000001087983 */ /* 0x000ee80000300800 */
[----:B------:R-:W1:Y:S01]  /*d490*/  LDS.128 R84, [R125] ;  /* 0x000000007d547984 */ /* 0x000e620000000c00 */
[----:B------:R-:W-:Y:S06]  /*d4a0*/  BAR.SYNC.DEFER_BLOCKING 0x0 ;  /* 0x0000000000007b1d */ /* 0x000fec0000010000 */
[----:B--2---:R2:W-:Y:S02]  /*d4b0*/  STSM.16.M88.4 [R0], R108 ;  /* 0x0000006c00007844 */ /* 0x0045e40000000200 */
[----:B------:R-:W-:Y:S06]  /*d4c0*/  BAR.SYNC.DEFER_BLOCKING 0x0 ;  /* 0x0000000000007b1d */ /* 0x000fec0000010000 */
[----:B--2---:R-:W2:Y:S01]  /*d4d0*/  LDL.LU R110, [R1] ;  /* 0x00000000016e7983 */ /* 0x004ea20000300800 */
[----:B------:R-:W-:Y:S01]  /*d4e0*/  LEA R108, P6, R124, R2, 0x2 ;  /* 0x000000027c6c7211 */ /* 0x000fe200078c10ff */
[----:B------:R-:W-:-:S02]  /*d4f0*/  VIADD R0, R9, 0x5 ;  /* 0x0000000509007836 */ /* 0x000fc40000000000 */
[----:B------:R-:W4:Y:S01]  /*d500*/  LDL.LU R111, [R1+0x14] ;  /* 0x00001400016f7983 */ /* 0x000f220000300800 */
[----:B------:R-:W-:-:S03]  /*d510*/  LEA.HI.X.SX32 R109, R124, R3, 0x2, P6 ;  /* 0x000000037c6d7211 */ /* 0x000fc600030f16ff */
[----:B---3--:R3:W-:Y:S01]  /*d520*/  @P2 STG.E desc[UR16][R10.64], R8 ;  /* 0x000000080a002986 */ /* 0x0087e2000c101910 */
[----:B------:R-:W-:Y:S01]  /*d530*/  ISETP.LT.AND P2, PT, R0, UR5, !P0 ;  /* 0x0000000500007c0c */ /* 0x000fe2000c741270 */
[----:B------:R-:W-:Y:S01]  /*d540*/  ULDC UR5, c[0x0][0x22c] ;  /* 0x00008b0000057ab9 */ /* 0x000fe20000000800 */
[----:B---3--:R-:W-:Y:S02]  /*d550*/  VIADD R8, R124, UR4 ;  /* 0x000000047c087c36 */ /* 0x008fe40008000000 */
[----:B------:R-:W-:Y:S01]  /*d560*/  VIADD R11, R9, 0x6 ;  /* 0x00000006090b7836 */ /* 0x000fe20000000000 */
[----:B------:R-:W3:Y:S01]  /*d570*/  LDL.LU R124, [R1+0xc] ;  /* 0x00000c00017c7983 */ /* 0x000ee20000300800 */
[C---:B------:R-:W-:Y:S01]  /*d580*/  VIADD R0, R8.reuse, UR4 ;  /* 0x0000000408007c36 */ /* 0x040fe20008000000 */
[CC--:B------:R-:W-:Y:S02]  /*d590*/  LEA R10, P6, R8.reuse, R2.reuse, 0x2 ;  /* 0x00000002080a7211 */ /* 0x0c0fe400078c10ff */
[----:B--2---:R2:W-:Y:S01]  /*d5a0*/  @P1 STG.E desc[UR16][R108.64], R110 ;  /* 0x0000006e6c001986 */ /* 0x0045e2000c101910 */
[----:B------:R-:W-:Y:S01]  /*d5b0*/  ISETP.LT.AND P1, PT, R11, UR5, !P0 ;  /* 0x000000050b007c0c */ /* 0x000fe2000c721270 */
[----:B------:R-:W-:Y:S01]  /*d5c0*/  ULDC UR5, c[0x0][0x22c] ;  /* 0x00008b0000057ab9 */ /* 0x000fe20000000800 */
[----:B------:R-:W-:Y:S01]  /*d5d0*/  LEA.HI.X.SX32 R11, R8, R3, 0x2, P6 ;  /* 0x00000003080b7211 */ /* 0x000fe200030f16ff */
[C---:B------:R-:W-:Y:S01]  /*d5e0*/  VIADD R8, R0.reuse, UR4 ;  /* 0x0000000400087c36 */ /* 0x040fe20008000000 */
[----:B--2---:R-:W-:-:S04]  /*d5f0*/  LEA R108, P6, R0, R2, 0x2 ;  /* 0x00000002006c7211 */ /* 0x004fc800078c10ff */
[-C--:B------:R-:W-:Y:S02]  /*d600*/  LEA.HI.X.SX32 R109, R0, R3.reuse, 0x2, P6 ;  /* 0x00000003006d7211 */ /* 0x080fe400030f16ff */
[----:B------:R-:W2:Y:S04]  /*d610*/  LDL.LU R0, [R1+0x4] ;  /* 0x0000040001007983 */ /* 0x000ea80000300800 */
[----:B------:R1:W-:Y:S01]  /*d620*/  @P5 STG.E desc[UR16][R10.64], R122 ;  /* 0x0000007a0a005986 */ /* 0x0003e2000c101910 */
[----:B------:R-:W-:Y:S01]  /*d630*/  VIADD R110, R9, 0x7 ;  /* 0x00000007096e7836 */ /* 0x000fe20000000000 */
[C---:B-1----:R-:W-:Y:S02]  /*d640*/  LEA R10, P6, R8.reuse, R2, 0x2 ;  /* 0x00000002080a7211 */ /* 0x042fe400078c10ff */
[----:B------:R-:W3:Y:S02]  /*d650*/  LDL.LU R122, [R1+0x2d8] ;  /* 0x0002d800017a7983 */ /* 0x000ee40000300800 */
[----:B------:R-:W-:-:S02]  /*d660*/  LEA.HI.X.SX32 R11, R8, R3, 0x2, P6 ;  /* 0x00000003080b7211 */ /* 0x000fc400030f16ff */
[----:B------:R-:W-:Y:S01]  /*d670*/  ISETP.LT.AND P5, PT, R110, UR5, !P0 ;  /* 0x000000056e007c0c */ /* 0x000fe2000c7a1270 */
[----:B------:R-:W-:Y:S01]  /*d680*/  ULDC UR5, c[0x0][0x22c] ;  /* 0x00008b0000057ab9 */ /* 0x000fe20000000800 */
[----:B------:R-:W3:Y:S04]  /*d690*/  LDL.LU R110, [R1+0x10c] ;  /* 0x00010c00016e7983 */ /* 0x000ee80000300800 */
[----:B--2---:R-:W-:Y:S04]  /*d6a0*/  @P4 STG.E desc[UR16][R108.64], R0 ;  /* 0x000000006c004986 */ /* 0x004fe8000c101910 */
[----:B----4-:R1:W-:Y:S04]  /*d6b0*/  @P3 STG.E desc[UR16][R10.64], R123 ;  /* 0x0000007b0a003986 */ /* 0x0103e8000c101910 */
[----:B-1----:R-:W2:Y:S04]  /*d6c0*/  LDL.LU R123, [R1+0x2d0] ;  /* 0x0002d000017b7983 */ /* 0x002ea80000300800 */
[----:B------:R-:W4:Y:S01]  /*d6d0*/  LDL.LU R11, [R1+0x8] ;  /* 0x00000800010b7983 */ /* 0x000f220000300800 */
[----:B------:R-:W-:-:S02]  /*d6e0*/  VIADD R0, R8, UR4 ;  /* 0x0000000408007c36 */ /* 0x000fc40008000000 */
[----:B------:R-:W-:-:S03]  /*d6f0*/  VIADD R109, R9, 0x8 ;  /* 0x00000008096d7836 */ /* 0x000fc60000000000 */
[CC--:B------:R-:W-:Y:S02]  /*d700*/  LEA R108, P6, R0.reuse, R2.reuse, 0x2 ;  /* 0x00000002006c7211 */ /* 0x0c0fe400078c10ff */
[----:B------:R-:W-:Y:S01]  /*d710*/  ISETP.LT.AND P4, PT, R109, UR5, !P0 ;  /* 0x000000056d007c0c */ /* 0x000fe2000c781270 */
[C---:B------:R-:W-:Y:S01]  /*d720*/  VIADD R8, R9.reuse, 0x9 ;  /* 0x0000000909087836 */ /* 0x040fe20000000000 */
[C---:B------:R-:W-:Y:S01]  /*d730*/  LEA.HI.X.SX32 R109, R0.reuse, R3, 0x2, P6 ;  /* 0x00000003006d7211 */ /* 0x040fe200030f16ff */
[----:B------:R-:W-:Y:S01]  /*d740*/  VIADD R0, R0, UR4 ;  /* 0x0000000400007c36 */ /* 0x000fe20008000000 */
[----:B------:R-:W-:Y:S01]  /*d750*/  ULDC UR5, c[0x0][0x22c] ;  /* 0x00008b0000057ab9 */ /* 0x000fe20000000800 */
[----:B------:R-:W-:Y:S01]  /*d760*/  VIADD R10, R9, 0xa ;  /* 0x0000000a090a7836 */ /* 0x000fe20000000000 */
[----:B------:R-:W-:Y:S01]  /*d770*/  ISETP.LT.AND P3, PT, R8, UR5, !P0 ;  /* 0x0000000508007c0c */ /* 0x000fe2000c761270 */
[C---:B------:R-:W-:Y:S01]  /*d780*/  VIADD R8, R0.reuse, UR4 ;  /* 0x0000000400087c36 */ /* 0x040fe20008000000 */
[----:B------:R-:W-:Y:S01]  /*d790*/  ULDC UR5, c[0x0][0x22c] ;  /* 0x00008b0000057ab9 */ /* 0x000fe20000000800 */
[----:B----4-:R1:W-:Y:S02]  /*d7a0*/  @P2 STG.E desc[UR16][R108.64], R11 ;  /* 0x0000000b6c002986 */ /* 0x0103e4000c101910 */
[----:B-1----:R-:W-:-:S04]  /*d7b0*/  LEA R108, P2, R0, R2, 0x2 ;  /* 0x00000002006c7211 */ /* 0x002fc800078410ff */
[-C--:B------:R-:W-:Y:S01]  /*d7c0*/  LEA.HI.X.SX32 R109, R0, R3.reuse, 0x2, P2 ;  /* 0x00000003006d7211 */ /* 0x080fe200010f16ff */
[----:B------:R-:W-:Y:S01]  /*d7d0*/  VIADD R0, R9, 0xb ;  /* 0x0000000b09007836 */ /* 0x000fe20000000000 */
[----:B------:R-:W-:Y:S01]  /*d7e0*/  ISETP.LT.AND P2, PT, R10, UR5, !P0 ;  /* 0x000000050a007c0c */ /* 0x000fe2000c741270 */
[----:B------:R-:W-:Y:S01]  /*d7f0*/  ULDC UR5, c[0x0][0x22c] ;  /* 0x00008b0000057ab9 */ /* 0x000fe20000000800 */
[----:B------:R-:W-:Y:S01]  /*d800*/  LEA R10, P6, R8, R2, 0x2 ;  /* 0x00000002080a7211 */ /* 0x000fe200078c10ff */
[----:B---3--:R1:W-:Y:S01]  /*d810*/  @P1 STG.E desc[UR16][R108.64], R110 ;  /* 0x0000006e6c001986 */ /* 0x0083e2000c101910 */
[----:B------:R-:W-:Y:S01]  /*d820*/  ISETP.LT.AND P1, PT, R0, UR5, !P0 ;  /* 0x0000000500007c0c */ /* 0x000fe2000c721270 */
[C---:B------:R-:W-:Y:S01]  /*d830*/  VIADD R0, R8.reuse, UR4 ;  /* 0x0000000408007c36 */ /* 0x040fe20008000000 */
[----:B------:R-:W-:Y:S01]  /*d840*/  LEA.HI.X.SX32 R11, R8, R3, 0x2, P6 ;  /* 0x00000003080b7211 */ /* 0x000fe200030f16ff */
[----:B------:R-:W-:Y:S02]  /*d850*/  ULDC UR5, c[0x0][0x22c] ;  /* 0x00008b0000057ab9 */ /* 0x000fe40000000800 */
[----:B------:R-:W-:-:S02]  /*d860*/  VIADD R8, R0, UR4 ;  /* 0x0000000400087c36 */ /* 0x000fc40008000000 */
[----:B------:R3:W-:Y:S01]  /*d870*/  @P5 STG.E desc[UR16][R10.64], R124 ;  /* 0x0000007c0a005986 */ /* 0x0007e2000c101910 */
[----:B-1----:R-:W-:Y:S01]  /*d880*/  VIADD R109, R9, 0xc ;  /* 0x0000000c096d7836 */ /* 0x002fe20000000000 */
[----:B------:R-:W-:-:S04]  /*d890*/  LEA R108, P6, R0, R2, 0x2 ;  /* 0x00000002006c7211 */ /* 0x000fc800078c10ff */
[----:B------:R-:W-:Y:S01]  /*d8a0*/  ISETP.LT.AND P5, PT, R109, UR5, !P0 ;  /* 0x000000056d007c0c */ /* 0x000fe2000c7a1270 */
[----:B------:R-:W-:Y:S01]  /*d8b0*/  VIADD R110, R9, 0xd ;  /* 0x0000000d096e7836 */ /* 0x000fe20000000000 */
[-C--:B------:R-:W-:Y:S01]  /*d8c0*/  LEA.HI.X.SX32 R109, R0, R3.reuse, 0x2, P6 ;  /* 0x00000003006d7211 */ /* 0x080fe200030f16ff */
[----:B---3--:R-:W3:Y:S01]  /*d8d0*/  LDL.LU R124, [R1+0x1c] ;  /* 0x00001c00017c7983 */ /* 0x008ee20000300800 */
[CC--:B------:R-:W-:Y:S01]  /*d8e0*/  LEA R10, P6, R8.reuse, R2.reuse, 0x2 ;  /* 0x00000002080a7211 */ /* 0x0c0fe200078c10ff */
[C---:B------:R-:W-:Y:S01]  /*d8f0*/  VIADD R0, R8.reuse, UR4 ;  /* 0x0000000408007c36 */ /* 0x040fe20008000000 */
[----:B------:R-:W-:Y:S02]  /*d900*/  ULDC UR5, c[0x0][0x22c] ;  /* 0x00008b0000057ab9 */ /* 0x000fe40000000800 */
[----:B------:R-:W-:Y:S02]  /*d910*/  LEA.HI.X.SX32 R11, R8, R3, 0x2, P6 ;  /* 0x00000003080b7211 */ /* 0x000fe400030f16ff */
[----:B------:R-:W4:Y:S04]  /*d920*/  LDL.LU R8, [R1+0x10] ;  /* 0x0000100001087983 */ /* 0x000f280000300800 */
[----:B----4-:R-:W-:Y:S04]  /*d930*/  @P4 STG.E desc[UR16][R108.64], R8 ;  /* 0x000000086c004986 */ /* 0x010fe8000c101910 */
[----:B------:R1:W-:Y:S04]  /*d940*/  @P3 STG.E desc[UR16][R10.64], R120 ;  /* 0x000000780a003986 */ /* 0x0003e8000c101910 */
[----:B-1----:R-:W4:Y:S01]  /*d950*/  LDL.LU R120, [R1+0x18] ;  /* 0x0000180001787983 */ /* 0x002f220000300800 */
[C---:B------:R-:W-:Y:S01]  /*d960*/  LEA R108, P6, R0.reuse, R2, 0x2 ;  /* 0x00000002006c7211 */ /* 0x040fe200078c10ff */
[----:B------:R-:W-:Y:S01]  /*d970*/  VIADD R8, R0, UR4 ;  /* 0x0000000400087c36 */ /* 0x000fe20008000000 */
[----:B------:R-:W-:-:S02]  /*d980*/  ISETP.LT.AND P4, PT, R110, UR5, !P0 ;  /* 0x000000056e007c0c */ /* 0x000fc4000c781270 */
[-C--:B------:R-:W-:Y:S01]  /*d990*/  LEA.HI.X.SX32 R109, R0, R3.reuse, 0x2, P6 ;  /* 0x00000003006d7211 */ /* 0x080fe200030f16ff */
[C---:B------:R-:W-:Y:S01]  /*d9a0*/  VIADD R110, R9.reuse, 0xe ;  /* 0x0000000e096e7836 */ /* 0x040fe20000000000 */
[CC--:B------:R-:W-:Y:S01]  /*d9b0*/  LEA R10, P6, R8.reuse, R2.reuse, 0x2 ;  /* 0x00000002080a7211 */ /* 0x0c0fe200078c10ff */
[----:B------:R-:W-:Y:S01]  /*d9c0*/  ULDC UR5, c[0x0][0x22c] ;  /* 0x00008b0000057ab9 */ /* 0x000fe20000000800 */
[C---:B------:R-:W-:Y:S02]  /*d9d0*/  VIADD R0, R9.reuse, 0xf ;  /* 0x0000000f09007836 */ /* 0x040fe40000000000 */
[C---:B------:R-:W-:Y:S01]  /*d9e0*/  LEA.HI.X.SX32 R11, R8.reuse, R3, 0x2, P6 ;  /* 0x00000003080b7211 */ /* 0x040fe200030f16ff */
[----:B------:R-:W-:Y:S01]  /*d9f0*/  VIADD R8, R8, UR4 ;  /* 0x0000000408087c36 */ /* 0x000fe20008000000 */
[----:B------:R-:W-:Y:S01]  /*da00*/  ISETP.LT.AND P3, PT, R110, UR5, !P0 ;  /* 0x000000056e007c0c */ /* 0x000fe2000c761270 */
[----:B------:R-:W-:Y:S01]  /*da10*/  ULDC UR5, c[0x0][0x22c] ;  /* 0x00008b0000057ab9 */ /* 0x000fe20000000800 */
[----:B------:R1:W-:Y:S01]  /*da20*/  @P2 STG.E desc[UR16][R108.64], R111 ;  /* 0x0000006f6c002986 */ /* 0x0003e2000c101910 */
[----:B------:R-:W-:Y:S01]  /*da30*/  ISETP.LT.AND P2, PT, R0, UR5, !P0 ;  /* 0x0000000500007c0c */ /* 0x000fe2000c741270 */
[----:B------:R-:W-:Y:S01]  /*da40*/  VIADD R0, R9, 0x10 ;  /* 0x0000001009007836 */ /* 0x000fe20000000000 */
[----:B------:R-:W-:Y:S01]  /*da50*/  ULDC UR5, c[0x0][0x22c] ;  /* 0x00008b0000057ab9 */ /* 0x000fe20000000800 */
[----:B------:R2:W-:Y:S01]  /*da60*/  @P1 STG.E desc[UR16][R10.64], R121 ;  /* 0x000000790a001986 */ /* 0x0005e2000c101910 */
[C---:B-1----:R-:W-:Y:S01]  /*da70*/  LEA R108, P1, R8.reuse, R2, 0x2 ;  /* 0x00000002086c7211 */ /* 0x042fe200078210ff */
[----:B------:R-:W-:-:S03]  /*da80*/  VIADD R111, R8, UR4 ;  /* 0x00000004086f7c36 */ /* 0x000fc60008000000 */
[-C--:B------:R-:W-:Y:S01]  /*da90*/  LEA.HI.X.SX32 R109, R8, R3.reuse, 0x2, P1 ;  /* 0x00000003086d7211 */ /* 0x080fe200008f16ff */
[----:B--2---:R-:W-:Y:S01]  /*daa0*/  VIADD R11, R111, UR4 ;  /* 0x000000046f0b7c36 */ /* 0x004fe20008000000 */
[----:B------:R-:W-:Y:S01]  /*dab0*/  ISETP.LT.AND P1, PT, R0, UR5, !P0 ;  /* 0x0000000500007c0c */ /* 0x000fe2000c721270 */
[----:B------:R-:W-:Y:S01]  /*dac0*/  VIADD R0, R9, 0x11 ;  /* 0x0000001109007836 */ /* 0x000fe20000000000 */
[-C--:B------:R-:W-:Y:S01]  /*dad0*/  LEA R110, P6, R111, R2.reuse, 0x2 ;  /* 0x000000026f6e7211 */ /* 0x080fe200078c10ff */
[----:B------:R-:W-:Y:S01]  /*dae0*/  ULDC UR5, c[0x0][0x22c] ;  /* 0x00008b0000057ab9 */ /* 0x000fe20000000800 */
[----:B------:R-:W-:Y:S02]  /*daf0*/  VIADD R8, R9, 0x12 ;  /* 0x0000001209087836 */ /* 0x000fe40000000000 */
[-C--:B------:R-:W-:Y:S02]  /*db00*/  LEA.HI.X.SX32 R111, R111, R3.reuse, 0x2, P6 ;  /* 0x000000036f6f7211 */ /* 0x080fe400030f16ff */
[CC--:B------:R-:W-:Y:S01]  /*db10*/  LEA R10, P6, R11.reuse, R2.reuse, 0x2 ;  /* 0x000000020b0a7211 */ /* 0x0c0fe200078c10ff */
[----:B----4-:R1:W-:Y:S01]  /*db20*/  @P5 STG.E desc[UR16][R108.64], R120 ;  /* 0x000000786c005986 */ /* 0x0103e2000c101910 */
[----:B------:R-:W-:Y:S01]  /*db30*/  ISETP.LT.AND P5, PT, R0, UR5, !P0 ;  /* 0x0000000500007c0c */ /* 0x000fe2000c7a1270 */
[----:B------:R-:W-:Y:S01]  /*db40*/  VIADD R0, R11, UR4 ;  /* 0x000000040b007c36 */ /* 0x000fe20008000000 */
[----:B------:R-:W-:Y:S01]  /*db50*/  ULDC UR5, c[0x0][0x22c] ;  /* 0x00008b0000057ab9 */ /* 0x000fe20000000800 */
[----:B------:R2:W-:Y:S01]  /*db60*/  @P4 STG.E desc[UR16][R110.64], R122 ;  /* 0x0000007a6e004986 */ /* 0x0005e2000c101910 */
[----:B------:R-:W-:Y:S01]  /*db70*/  ISETP.LT.AND P4, PT, R8, UR5, !P0 ;  /* 0x0000000508007c0c */ /* 0x000fe2000c781270 */
[----:B------:R-:W-:Y:S01]  /*db80*/  VIADD R8, R9, 0x13 ;  /* 0x0000001309087836 */ /* 0x000fe20000000000 */
[----:B------:R-:W-:Y:S01]  /*db90*/  LEA.HI.X.SX32 R11, R11, R3, 0x2, P6 ;  /* 0x000000030b0b7211 */ /* 0x000fe200030f16ff */
[C---:B------:R-:W-:Y:S01]  /*dba0*/  VIADD R121, R0.reuse, UR4 ;  /* 0x0000000400797c36 */ /* 0x040fe20008000000 */
[----:B------:R-:W-:Y:S01]  /*dbb0*/  ULDC UR5, c[0x0][0x22c] ;  /* 0x00008b0000057ab9 */ /* 0x000fe20000000800 */
[----:B-1----:R-:W-:-:S02]  /*dbc0*/  LEA R108, P6, R0, R2, 0x2 ;  /* 0x00000002006c7211 */ /* 0x002fc400078c10ff */
[----:B---3--:R1:W-:Y:S01]  /*dbd0*/  @P3 STG.E desc[UR16][R10.64], R124 ;  /* 0x0000007c0a003986 */ /* 0x0083e2000c101910 */
[----:B------:R-:W-:Y:S01]  /*dbe0*/  ISETP.LT.AND P3, PT, R8, UR5, !P0 ;  /* 0x0000000508007c0c */ /* 0x000fe2000c761270 */
[C---:B------:R-:W-:Y:S01]  /*dbf0*/  VIADD R8, R121.reuse, UR4 ;  /* 0x0000000479087c36 */ /* 0x040fe20008000000 */
[----:B------:R-:W-:Y:S01]  /*dc00*/  LEA.HI.X.SX32 R109, R0, R3, 0x2, P6 ;  /* 0x00000003006d7211 */ /* 0x000fe200030f16ff */
[----:B------:R-:W-:Y:S01]  /*dc10*/  ULDC UR5, c[0x0][0x22c] ;  /* 0x00008b0000057ab9 */ /* 0x000fe20000000800 */
[----:B------:R-:W-:Y:S01]  /*dc20*/  LEA R120, P6, R121, R2, 0x2 ;  /* 0x0000000279787211 */ /* 0x000fe200078c10ff */
[----:B------:R-:W-:-:S03]  /*dc30*/  VIADD R0, R9, 0x14 ;  /* 0x0000001409007836 */ /* 0x000fc60000000000 */
[-C--:B------:R-:W-:Y:S02]  /*dc40*/  LEA.HI.X.SX32 R121, R121, R3.reuse, 0x2, P6 ;  /* 0x0000000379797211 */ /* 0x080fe400030f16ff */
[-C--:B--2---:R-:W-:Y:S01]  /*dc50*/  LEA R110, P6, R8, R2.reuse, 0x2 ;  /* 0x00000002086e7211 */ /* 0x084fe200078c10ff */
[----:B------:R2:W-:Y:S01]  /*dc60*/  @P2 STG.E desc[UR16][R108.64], R123 ;  /* 0x0000007b6c002986 */ /* 0x0005e2000c101910 */
[----:B------:R-:W-:Y:S01]  /*dc70*/  ISETP.LT.AND P2, PT, R0, UR5, !P0 ;  /* 0x0000000500007c0c */ /* 0x000fe2000c741270 */
[C---:B------:R-:W-:Y:S01]  /*dc80*/  VIADD R0, R9.reuse, 0x15 ;  /* 0x0000001509007836 */ /* 0x040fe20000000000 */
[C---:B------:R-:W-:Y:S01]  /*dc90*/  LEA.HI.X.SX32 R111, R8.reuse, R3, 0x2, P6 ;  /* 0x00000003086f7211 */ /* 0x040fe200030f16ff */
[----:B------:R-:W-:Y:S01]  /*dca0*/  VIADD R8, R8, UR4 ;  /* 0x0000000408087c36 */ /* 0x000fe20008000000 */
[----:B------:R-:W-:Y:S01]  /*dcb0*/  ULDC UR5, c[0x0][0x22c] ;  /* 0x00008b0000057ab9 */ /* 0x000fe20000000800 */
[----:B------:R-:W-:Y:S01]  /*dcc0*/  @P1 STG.E desc[UR16][R120.64], R116 ;  /* 0x0000007478001986 */ /* 0x000fe2000c101910 */
[----:B------:R-:W-:Y:S01]  /*dcd0*/  ISETP.LT.AND P1, PT, R0, UR5, !P0 ;  /* 0x0000000500007c0c */ /* 0x000fe2000c721270 */
[----:B------:R-:W-:Y:S01]  /*dce0*/  VIADD R0, R9, 0x16 ;  /* 0x0000001609007836 */ /* 0x000fe20000000000 */
[----:B------:R-:W-:Y:S01]  /*dcf0*/  ULDC UR5, c[0x0][0x22c] ;  /* 0x00008b0000057ab9 */ /* 0x000fe20000000800 */
[----:B------:R3:W-:Y:S01]  /*dd00*/  @P5 STG.E desc[UR16][R110.64], R16 ;  /* 0x000000106e005986 */ /* 0x0007e2000c101910 */
[C---:B-1----:R-:W-:Y:S01]  /*dd10*/  VIADD R11, R8.reuse, UR4 ;  /* 0x00000004080b7c36 */ /* 0x042fe20008000000 */
[----:B--2---:R-:W-:-:S04]  /*dd20*/  LEA R108, P5, R8, R2, 0x2 ;  /* 0x00000002086c7211 */ /* 0x004fc800078a10ff */
[-C--:B------:R-:W-:Y:S01]  /*dd30*/  LEA.HI.X.SX32 R109, R8, R3.reuse, 0x2, P5 ;  /* 0x00000003086d7211 */ /* 0x080fe200028f16ff */
[----:B------:R-:W-:Y:S01]  /*dd40*/  VIADD R8, R11, UR4 ;  /* 0x000000040b087c36 */ /* 0x000fe20008000000 */
[----:B------:R-:W-:Y:S01]  /*dd50*/  ISETP.LT.AND P5, PT, R0, UR5, !P0 ;  /* 0x0000000500007c0c */ /* 0x000fe2000c7a1270 */
[----:B------:R-:W-:Y:S01]  /*dd60*/  VIADD R0, R9, 0x17 ;  /* 0x0000001709007836 */ /* 0x000fe20000000000 */
[CC--:B------:R-:W-:Y:S01]  /*dd70*/  LEA R10, P6, R11.reuse, R2.reuse, 0x2 ;  /* 0x000000020b0a7211 */ /* 0x0c0fe200078c10ff */
[----:B------:R-:W-:Y:S01]  /*dd80*/  ULDC UR5, c[0x0][0x22c] ;  /* 0x00008b0000057ab9 */ /* 0x000fe20000000800 */
[----:B------:R1:W-:Y:S01]  /*dd90*/  @P4 STG.E desc[UR16][R108.64], R117 ;  /* 0x000000756c004986 */ /* 0x0003e2000c101910 */
[----:B---3--:R-:W-:Y:S01]  /*dda0*/  VIADD R16, R8, UR4 ;  /* 0x0000000408107c36 */ /* 0x008fe20008000000 */
[-C--:B------:R-:W-:Y:S02]  /*ddb0*/  LEA.HI.X.SX32 R11, R11, R3.reuse, 0x2, P6 ;  /* 0x000000030b0b7211 */ /* 0x080fe400030f16ff */
[----:B------:R-:W-:Y:S01]  /*ddc0*/  ISETP.LT.AND P4, PT, R0, UR5, !P0 ;  /* 0x0000000500007c0c */ /* 0x000fe2000c781270 */
[----:B------:R-:W-:Y:S01]  /*ddd0*/  VIADD R0, R9, 0x18 ;  /* 0x0000001809007836 */ /* 0x000fe20000000000 */
[CC--:B------:R-:W-:Y:S01]  /*dde0*/  LEA R110, P6, R8.reuse, R2.reuse, 0x2 ;  /* 0x00000002086e7211 */ /* 0x0c0fe200078c10ff */
[----:B------:R-:W-:Y:S01]  /*ddf0*/  ULDC UR5, c[0x0][0x22c] ;  /* 0x00008b0000057ab9 */ /* 0x000fe20000000800 */
[----:B------:R2:W-:Y:S02]  /*de00*/  @P3 STG.E desc[UR16][R10.64], R17 ;  /* 0x000000110a003986 */ /* 0x0005e4000c101910 */
[----:B------:R-:W-:Y:S01]  /*de10*/  LEA.HI.X.SX32 R111, R8, R3, 0x2, P6 ;  /* 0x00000003086f7211 */ /* 0x000fe200030f16ff */
[C---:B------:R-:W-:Y:S01]  /*de20*/  VIADD R8, R16.reuse, UR4 ;  /* 0x0000000410087c36 */ /* 0x040fe20008000000 */
[----:B------:R-:W-:-:S02]  /*de30*/  LEA R116, P6, R16, R2, 0x2 ;  /* 0x0000000210747211 */ /* 0x000fc400078c10ff */
[----:B------:R-:W-:Y:S01]  /*de40*/  ISETP.LT.AND P3, PT, R0, UR5, !P0 ;  /* 0x0000000500007c0c */ /* 0x000fe2000c761270 */
[C---:B------:R-:W-:Y:S01]  /*de50*/  VIADD R0, R9.reuse, 0x19 ;  /* 0x0000001909007836 */ /* 0x040fe20000000000 */
[-C--:B-1----:R-:W-:Y:S01]  /*de60*/  LEA.HI.X.SX32 R117, R16, R3.reuse, 0x2, P6 ;  /* 0x0000000310757211 */ /* 0x082fe200030f16ff */
[----:B------:R-:W-:Y:S01]  /*de70*/  ULDC UR5, c[0x0][0x22c] ;  /* 0x00008b0000057ab9 */ /* 0x000fe20000000800 */
[CC--:B------:R-:W-:Y:S01]  /*de80*/  LEA R108, P6, R8.reuse, R2.reuse, 0x2 ;  /* 0x00000002086c7211 */ /* 0x0c0fe200078c10ff */
[----:B------:R-:W-:Y:S01]  /*de90*/  VIADD R16, R8, UR4 ;  /* 0x0000000408107c36 */ /* 0x000fe20008000000 */
[----:B------:R-:W-:Y:S01]  /*dea0*/  @P2 STG.E desc[UR16][R110.64], R118 ;  /* 0x000000766e002986 */ /* 0x000fe2000c101910 */
[----:B------:R-:W-:Y:S01]  /*deb0*/  ISETP.LT.AND P2, PT, R0, UR5, !P0 ;  /* 0x0000000500007c0c */ /* 0x000fe2000c741270 */
[C---:B------:R-:W-:Y:S01]  /*dec0*/  VIADD R0, R9.reuse, 0x1a ;  /* 0x0000001a09007836 */ /* 0x040fe20000000000 */
[-C--:B------:R-:W-:Y:S01]  /*ded0*/  LEA.HI.X.SX32 R109, R8, R3.reuse, 0x2, P6 ;  /* 0x00000003086d7211 */ /* 0x080fe200030f16ff */
[----:B------:R-:W-:Y:S01]  /*dee0*/  ULDC UR5, c[0x0][0x22c] ;  /* 0x00008b0000057ab9 */ /* 0x000fe20000000800 */
[-C--:B--2---:R-:W-:Y:S01]  /*def0*/  LEA R10, P6, R16, R2.reuse, 0x2 ;  /* 0x00000002100a7211 */ /* 0x084fe200078c10ff */
[----:B------:R1:W-:Y:S01]  /*df00*/  @P1 STG.E desc[UR16][R116.64], R18 ;  /* 0x0000001274001986 */ /* 0x0003e2000c101910 */
[----:B------:R-:W-:Y:S01]  /*df10*/  ISETP.LT.AND P1, PT, R0, UR5, !P0 ;  /* 0x0000000500007c0c */ /* 0x000fe2000c721270 */
[C---:B------:R-:W-:Y:S01]  /*df20*/  VIADD R0, R9.reuse, 0x1b ;  /* 0x0000001b09007836 */ /* 0x040fe20000000000 */
[C---:B------:R-:W-:Y:S01]  /*df30*/  LEA.HI.X.SX32 R11, R16.reuse, R3, 0x2, P6 ;  /* 0x00000003100b7211 */ /* 0x040fe200030f16ff */
[----:B------:R-:W-:Y:S01]  /*df40*/  VIADD R8, R16, UR4 ;  /* 0x0000000410087c36 */ /* 0x000fe20008000000 */
[----:B------:R-:W-:Y:S01]  /*df50*/  ULDC UR5, c[0x0][0x22c] ;  /* 0x00008b0000057ab9 */ /* 0x000fe20000000800 */
[----:B------:R2:W-:Y:S01]  /*df60*/  @P5 STG.E desc[UR16][R108.64], R119 ;  /* 0x000000776c005986 */ /* 0x0005e2000c101910 */
[----:B------:R-:W-:Y:S01]  /*df70*/  ISETP.LT.AND P5, PT, R0, UR5, !P0 ;  /* 0x0000000500007c0c */ /* 0x000fe2000c7a1270 */
[----:B------:R-:W-:Y:S01]  /*df80*/  VIADD R0, R9, 0x1c ;  /* 0x0000001c09007836 */ /* 0x000fe20000000000 */
[----:B------:R-:W-:Y:S01]  /*df90*/  ULDC UR5, c[0x0][0x22c] ;  /* 0x00008b0000057ab9 */ /* 0x000fe20000000800 */
[----:B------:R3:W-:Y:S01]  /*dfa0*/  @P4 STG.E desc[UR16][R10.64], R19 ;  /* 0x000000130a004986 */ /* 0x0007e2000c101910 */
[C---:B------:R-:W-:Y:S01]  /*dfb0*/  LEA R16, P4, R8.reuse, R2, 0x2 ;  /* 0x0000000208107211 */ /* 0x040fe200078810ff */
[----:B-1----:R-:W-:-:S03]  /*dfc0*/  VIADD R18, R8, UR4 ;  /* 0x0000000408127c36 */ /* 0x002fc60008000000 */
[-C--:B------:R-:W-:Y:S01]  /*dfd0*/  LEA.HI.X.SX32 R17, R8, R3.reuse, 0x2, P4 ;  /* 0x0000000308117211 */ /* 0x080fe200020f16ff */
[----:B------:R-:W-:Y:S01]  /*dfe0*/  VIADD R8, R18, UR4 ;  /* 0x0000000412087c36 */ /* 0x000fe20008000000 */
[----:B------:R-:W-:Y:S01]  /*dff0*/  ISETP.LT.AND P4, PT, R0, UR5, !P0 ;  /* 0x0000000500007c0c */ /* 0x000fe2000c781270 */
[C---:B------:R-:W-:Y:S01]  /*e000*/  VIADD R0, R9.reuse, 0x1d ;  /* 0x0000001d09007836 */ /* 0x040fe20000000000 */
[CC--:B--2---:R-:W-:Y:S01]  /*e010*/  LEA R108, P6, R18.reuse, R2.reuse, 0x2 ;  /* 0x00000002126c7211 */ /* 0x0c4fe200078c10ff */
[----:B------:R-:W-:Y:S01]  /*e020*/  ULDC UR5, c[0x0][0x22c] ;  /* 0x00008b0000057ab9 */ /* 0x000fe20000000800 */
[----:B------:R1:W-:Y:S02]  /*e030*/  @P3 STG.E desc[UR16][R16.64], R4 ;  /* 0x0000000410003986 */ /* 0x0003e4000c101910 */
[-C--:B------:R-:W-:Y:S01]  /*e040*/  LEA.HI.X.SX32 R109, R18, R3.reuse, 0x2, P6 ;  /* 0x00000003126d7211 */ /* 0x080fe200030f16ff */
[----:B------:R-:W-:Y:S01]  /*e050*/  VIADD R18, R8, UR4 ;  /* 0x0000000408127c36 */ /* 0x000fe20008000000 */
[----:B------:R-:W-:Y:S01]  /*e060*/  ISETP.LT.AND P3, PT, R0, UR5, !P0 ;  /* 0x0000000500007c0c */ /* 0x000fe2000c761270 */
[----:B------:R-:W-:Y:S01]  /*e070*/  VIADD R0, R9, 0x1e ;  /* 0x0000001e09007836 */ /* 0x000fe20000000000 */
[C---:B---3--:R-:W-:Y:S01]  /*e080*/  LEA R10, P6, R8.reuse, R2, 0x2 ;  /* 0x00000002080a7211 */ /* 0x048fe200078c10ff */
[----:B------:R-:W-:Y:S01]  /*e090*/  ULDC UR5, c[0x0][0x22c] ;  /* 0x00008b0000057ab9 */ /* 0x000fe20000000800 */
[----:B------:R2:W-:Y:S02]  /*e0a0*/  @P2 STG.E desc[UR16][R108.64], R24 ;  /* 0x000000186c002986 */ /* 0x0005e4000c101910 */
[----:B------:R-:W-:-:S02]  /*e0b0*/  LEA.HI.X.SX32 R11, R8, R3, 0x2, P6 ;  /* 0x00000003080b7211 */ /* 0x000fc400030f16ff */
[CC--:B-1----:R-:W-:Y:S01]  /*e0c0*/  LEA R16, P6, R18.reuse, R2.reuse, 0x2 ;  /* 0x0000000212107211 */ /* 0x0c2fe200078c10ff */
[----:B------:R-:W-:Y:S01]  /*e0d0*/  VIADD R4, R18, UR4 ;  /* 0x0000000412047c36 */ /* 0x000fe20008000000 */
[----:B------:R-:W-:Y:S01]  /*e0e0*/  ISETP.LT.AND P2, PT, R0, UR5, !P0 ;  /* 0x0000000500007c0c */ /* 0x000fe2000c741270 */
[C---:B------:R-:W-:Y:S01]  /*e0f0*/  VIADD R0, R9.reuse, 0x1f ;  /* 0x0000001f09007836 */ /* 0x040fe20000000000 */
[-C--:B------:R-:W-:Y:S01]  /*e100*/  LEA.HI.X.SX32 R17, R18, R3.reuse, 0x2, P6 ;  /* 0x0000000312117211 */ /* 0x080fe200030f16ff */
[----:B------:R-:W-:Y:S01]  /*e110*/  ULDC UR5, c[0x0][0x22c] ;  /* 0x00008b0000057ab9 */ /* 0x000fe20000000800 */
[CC--:B------:R-:W-:Y:S01]  /*e120*/  LEA R18, P6, R4.reuse, R2.reuse, 0x2 ;  /* 0x0000000204127211 */ /* 0x0c0fe200078c10ff */
[----:B------:R-:W-:Y:S01]  /*e130*/  VIADD R8, R4, UR4 ;  /* 0x0000000404087c36 */ /* 0x000fe20008000000 */
[----:B------:R1:W-:Y:S01]  /*e140*/  @P1 STG.E desc[UR16][R10.64], R5 ;  /* 0x000000050a001986 */ /* 0x0003e2000c101910 */
[----:B------:R-:W-:Y:S01]  /*e150*/  ISETP.LT.AND P1, PT, R0, UR5, !P0 ;  /* 0x0000000500007c0c */ /* 0x000fe2000c721270 */
[C---:B------:R-:W-:Y:S01]  /*e160*/  VIADD R0, R9.reuse, 0x20 ;  /* 0x0000002009007836 */ /* 0x040fe20000000000 */
[-C--:B------:R-:W-:Y:S01]  /*e170*/  LEA.HI.X.SX32 R19, R4, R3.reuse, 0x2, P6 ;  /* 0x0000000304137211 */ /* 0x080fe200030f16ff */
[----:B------:R-:W-:Y:S01]  /*e180*/  ULDC UR5, c[0x0][0x22c] ;  /* 0x00008b0000057ab9 */ /* 0x000fe20000000800 */
[-C--:B--2---:R-:W-:Y:S01]  /*e190*/  LEA R108, P6, R8, R2.reuse, 0x2 ;  /* 0x00000002086c7211 */ /* 0x084fe200078c10ff */
[----:B------:R-:W-:Y:S01]  /*e1a0*/  @P5 STG.E desc[UR16][R16.64], R25 ;  /* 0x0000001910005986 */ /* 0x000fe2000c101910 */
        /* <DEDUP_REMOVED lines=9> */
[----:B------:R-:W-:Y:S01]  /*e240*/  @P3 STG.E desc[UR16][R108.64], R26 ;  /* 0x0000001a6c003986 */ /* 0x000fe2000c101910 */
[C---:B------:R-:W-:Y:S01]  /*e250*/  LEA R4, P3, R8.reuse, R2, 0x2 ;  /* 0x0000000208047211 */ /* 0x040fe200078610ff */
[----:B-1----:R-:W-:-:S03]  /*e260*/  VIADD R11, R8, UR4 ;  /* 0x00000004080b7c36 */ /* 0x002fc60008000000 */
[-C--:B------:R-:W-:Y:S02]  /*e270*/  LEA.HI.X.SX32 R5, R8, R3.reuse, 0x2, P3 ;  /* 0x0000000308057211 */ /* 0x080fe400018f16ff */
[----:B------:R-:W-:Y:S01]  /*e280*/  ISETP.LT.AND P3, PT, R0, UR5, !P0 ;  /* 0x0000000500007c0c */ /* 0x000fe2000c761270 */
[----:B------:R-:W-:Y:S01]  /*e290*/  VIADD R0, R9, 0x23 ;  /* 0x0000002309007836 */ /* 0x000fe20000000000 */
[CC--:B------:R-:W-:Y:S01]  /*e2a0*/  LEA R10, P6, R11.reuse, R2.reuse, 0x2 ;  /* 0x000000020b0a7211 */ /* 0x0c0fe200078c10ff */
[C---:B--2---:R-:W-:Y:S01]  /*e2b0*/  VIADD R6, R11.reuse, UR4 ;  /* 0x000000040b067c36 */ /* 0x044fe20008000000 */
[----:B------:R-:W-:Y:S01]  /*e2c0*/  ULDC UR5, c[0x0][0x22c] ;  /* 0x00008b0000057ab9 */ /* 0x000fe20000000800 */
[----:B------:R1:W-:Y:S01]  /*e2d0*/  @P2 STG.E desc[UR16][R4.64], R7 ;  /* 0x0000000704002986 */ /* 0x0003e2000c101910 */
[-C--:B------:R-:W-:Y:S01]  /*e2e0*/  LEA.HI.X.SX32 R11, R11, R3.reuse, 0x2, P6 ;  /* 0x000000030b0b7211 */ /* 0x080fe200030f16ff */
[----:B------:R-:W-:Y:S01]  /*e2f0*/  VIADD R8, R6, UR4 ;  /* 0x0000000406087c36 */ /* 0x000fe20008000000 */
[----:B------:R-:W-:Y:S01]  /*e300*/  ISETP.LT.AND P2, PT, R0, UR5, !P0 ;  /* 0x0000000500007c0c */ /* 0x000fe2000c741270 */
[----:B------:R-:W-:Y:S01]  /*e310*/  VIADD R0, R9, 0x24 ;  /* 0x0000002409007836 */ /* 0x000fe20000000000 */
[C---:B------:R-:W-:Y:S01]  /*e320*/  LEA R16, P6, R6.reuse, R2, 0x2 ;  /* 0x0000000206107211 */ /* 0x040fe200078c10ff */
[----:B------:R-:W-:Y:S01]  /*e330*/  ULDC UR5, c[0x0][0x22c] ;  /* 0x00008b0000057ab9 */ /* 0x000fe20000000800 */
[----:B------:R2:W-:Y:S02]  /*e340*/  @P1 STG.E desc[UR16][R10.64], R27 ;  /* 0x0000001b0a001986 */ /* 0x0005e4000c101910 */
[----:B------:R-:W-:-:S02]  /*e350*/  LEA.HI.X.SX32 R17, R6, R3, 0x2, P6 ;  /* 0x0000000306117211 */ /* 0x000fc400030f16ff */
[----:B------:R-:W-:Y:S01]  /*e360*/  ISETP.LT.AND P1, PT, R0, UR5, !P0 ;  /* 0x0000000500007c0c */ /* 0x000fe2000c721270 */
[C---:B-1----:R-:W-:Y:S01]  /*e370*/  VIADD R7, R8.reuse, UR4 ;  /* 0x0000000408077c36 */ /* 0x042fe20008000000 */
[CC--:B------:R-:W-:Y:S01]  /*e380*/  LEA R4, P6, R8.reuse, R2.reuse, 0x2 ;  /* 0x0000000208047211 */ /* 0x0c0fe200078c10ff */
[----:B------:R-:W-:Y:S01]  /*e390*/  VIADD R0, R9, 0x25 ;  /* 0x0000002509007836 */ /* 0x000fe20000000000 */
[----:B------:R-:W-:Y:S02]  /*e3a0*/  ULDC UR5, c[0x0][0x22c] ;  /* 0x00008b0000057ab9 */ /* 0x000fe40000000800 */
[-C--:B------:R-:W-:Y:S01]  /*e3b0*/  LEA.HI.X.SX32 R5, R8, R3.reuse, 0x2, P6 ;  /* 0x0000000308057211 */ /* 0x080fe200030f16ff */
[C---:B------:R-:W-:Y:S01]  /*e3c0*/  VIADD R8, R7.reuse, UR4 ;  /* 0x0000000407087c36 */ /* 0x040fe20008000000 */
[-C--:B------:R-:W-:Y:S01]  /*e3d0*/  LEA R6, P6, R7, R2.reuse, 0x2 ;  /* 0x0000000207067211 */ /* 0x080fe200078c10ff */
[----:B------:R1:W-:Y:S01]  /*e3e0*/  @P5 STG.E desc[UR16][R16.64], R12 ;  /* 0x0000000c10005986 */ /* 0x0003e2000c101910 */
[----:B------:R-:W-:Y:S01]  /*e3f0*/  ISETP.LT.AND P5, PT, R0, UR5, !P0 ;  /* 0x0000000500007c0c */ /* 0x000fe2000c7a1270 */
[----:B------:R-:W-:Y:S01]  /*e400*/  VIADD R0, R9, 0x26 ;  /* 0x0000002609007836 */ /* 0x000fe20000000000 */
        /* <DEDUP_REMOVED lines=19> */
[C---:B------:R-:W-:Y:S01]  /*e540*/  VIADD R0, R9.reuse, 0x29 ;  /* 0x0000002909007836 */ /* 0x040fe20000000000 */
[CC--:B---3--:R-:W-:Y:S01]  /*e550*/  LEA R6, P6, R12.reuse, R2.reuse, 0x2 ;  /* 0x000000020c067211 */ /* 0x0c8fe200078c10ff */
[----:B------:R-:W-:Y:S01]  /*e560*/  ULDC UR5, c[0x0][0x22c] ;  /* 0x00008b0000057ab9 */ /* 0x000fe20000000800 */
[----:B------:R1:W-:Y:S02]  /*e570*/  @P1 STG.E desc[UR16][R4.64], R14 ;  /* 0x0000000e04001986 */ /* 0x0003e4000c101910 */
[-C--:B------:R-:W-:Y:S01]  /*e580*/  LEA.HI.X.SX32 R7, R12, R3.reuse, 0x2, P6 ;  /* 0x000000030c077211 */ /* 0x080fe200030f16ff */
[----:B------:R-:W-:Y:S01]  /*e590*/  VIADD R12, R8, UR4 ;  /* 0x00000004080c7c36 */ /* 0x000fe20008000000 */
[----:B------:R-:W-:Y:S01]  /*e5a0*/  ISETP.LT.AND P1, PT, R0, UR5, !P0 ;  /* 0x0000000500007c0c */ /* 0x000fe2000c721270 */
[----:B------:R-:W-:Y:S01]  /*e5b0*/  VIADD R0, R9, 0x2a ;  /* 0x0000002a09007836 */ /* 0x000fe20000000000 */
[CC--:B----4-:R-:W-:Y:S01]  /*e5c0*/  LEA R10, P6, R8.reuse, R2.reuse, 0x2 ;  /* 0x00000002080a7211 */ /* 0x0d0fe200078c10ff */
[----:B------:R-:W-:Y:S01]  /*e5d0*/  ULDC UR5, c[0x0][0x22c] ;  /* 0x00008b0000057ab9 */ /* 0x000fe20000000800 */
[----:B------:R2:W-:Y:S02]  /*e5e0*/  @P5 STG.E desc[UR16][R6.64], R34 ;  /* 0x0000002206005986 */ /* 0x0005e4000c101910 */
[----:B------:R-:W-:Y:S01]  /*e5f0*/  LEA.HI.X.SX32 R11, R8, R3, 0x2, P6 ;  /* 0x00000003080b7211 */ /* 0x000fe200030f16ff */
[C---:B------:R-:W-:Y:S01]  /*e600*/  VIADD R8, R12.reuse, UR4 ;  /* 0x000000040c087c36 */ /* 0x040fe20008000000 */
[----:B-1----:R-:W-:-:S02]  /*e610*/  LEA R4, P6, R12, R2, 0x2 ;  /* 0x000000020c047211 */ /* 0x002fc400078c10ff */
[----:B------:R-:W-:Y:S01]  /*e620*/  ISETP.LT.AND P5, PT, R0, UR5, !P0 ;  /* 0x0000000500007c0c */ /* 0x000fe2000c7a1270 */
[C---:B------:R-:W-:Y:S01]  /*e630*/  VIADD R0, R9.reuse, 0x2b ;  /* 0x0000002b09007836 */ /* 0x040fe20000000000 */
[-C--:B------:R-:W-:Y:S01]  /*e640*/  LEA.HI.X.SX32 R5, R12, R3.reuse, 0x2, P6 ;  /* 0x000000030c057211 */ /* 0x080fe200030f16ff */
        /* <DEDUP_REMOVED lines=20> */
[C---:B------:R-:W-:Y:S01]  /*e790*/  VIADD R8, R14.reuse, UR4 ;  /* 0x000000040e087c36 */ /* 0x040fe20008000000 */
[----:B-1----:R-:W-:-:S04]  /*e7a0*/  LEA R4, P1, R14, R2, 0x2 ;  /* 0x000000020e047211 */ /* 0x002fc800078210ff */
[-C--:B------:R-:W-:Y:S02]  /*e7b0*/  LEA.HI.X.SX32 R5, R14, R3.reuse, 0x2, P1 ;  /* 0x000000030e057211 */ /* 0x080fe400008f16ff */
[----:B------:R-:W-:Y:S01]  /*e7c0*/  ISETP.LT.AND P1, PT, R0, UR5, !P0 ;  /* 0x0000000500007c0c */ /* 0x000fe2000c721270 */
[----:B------:R-:W-:Y:S01]  /*e7d0*/  VIADD R0, R9, 0x2f ;  /* 0x0000002f09007836 */ /* 0x000fe20000000000 */
[CC--:B------:R-:W-:Y:S01]  /*e7e0*/  LEA R10, P6, R8.reuse, R2.reuse, 0x2 ;  /* 0x00000002080a7211 */ /* 0x0c0fe200078c10ff */
[----:B------:R-:W-:Y:S01]  /*e7f0*/  ULDC UR5, c[0x0][0x22c] ;  /* 0x00008b0000057ab9 */ /* 0x000fe20000000800 */
[C---:B--2---:R-:W-:Y:S01]  /*e800*/  VIADD R7, R8.reuse, UR4 ;  /* 0x0000000408077c36 */ /* 0x044fe20008000000 */
[----:B------:R1:W-:Y:S01]  /*e810*/  @P5 STG.E desc[UR16][R4.64], R21 ;  /* 0x0000001504005986 */ /* 0x0003e2000c101910 */
[-C--:B------:R-:W-:Y:S02]  /*e820*/  LEA.HI.X.SX32 R11, R8, R3.reuse, 0x2, P6 ;  /* 0x00000003080b7211 */ /* 0x080fe400030f16ff */
[----:B------:R-:W-:Y:S01]  /*e830*/  ISETP.LT.AND P5, PT, R0, UR5, !P0 ;  /* 0x0000000500007c0c */ /* 0x000fe2000c7a1270 */
[C---:B------:R-:W-:Y:S01]  /*e840*/  VIADD R8, R7.reuse, UR4 ;  /* 0x0000000407087c36 */ /* 0x040fe20008000000 */
[----:B------:R-:W-:Y:S01]  /*e850*/  LEA R6, P6, R7, R2, 0x2 ;  /* 0x0000000207067211 */ /* 0x000fe200078c10ff */
[----:B------:R-:W-:Y:S01]  /*e860*/  VIADD R0, R9, 0x30 ;  /* 0x0000003009007836 */ /* 0x000fe20000000000 */
[----:B------:R-:W-:Y:S01]  /*e870*/  ULDC UR5, c[0x0][0x22c] ;  /* 0x00008b0000057ab9 */ /* 0x000fe20000000800 */
[----:B------:R2:W-:Y:S01]  /*e880*/  @P4 STG.E desc[UR16][R10.64], R41 ;  /* 0x000000290a004986 */ /* 0x0005e2000c101910 */
[----:B------:R-:W-:Y:S01]  /*e890*/  LEA.HI.X.SX32 R7, R7, R3, 0x2, P6 ;  /* 0x0000000307077211 */ /* 0x000fe200030f16ff */
[----:B------:R-:W-:Y:S01]  /*e8a0*/  VIADD R13, R8, UR4 ;  /* 0x00000004080d7c36 */ /* 0x000fe20008000000 */
[----:B------:R-:W-:-:S02]  /*e8b0*/  ISETP.LT.AND P4, PT, R0, UR5, !P0 ;  /* 0x0000000500007c0c */ /* 0x000fc4000c781270 */
[CC--:B-1----:R-:W-:Y:S01]  /*e8c0*/  LEA R4, P6, R8.reuse, R2.reuse, 0x2 ;  /* 0x0000000208047211 */ /* 0x0c2fe200078c10ff */
        /* <DEDUP_REMOVED lines=145> */
[C---:B------:R-:W-:Y:S01]  /*f1e0*/  VIADD R8, R14.reuse, UR4 ;  /* 0x000000040e087c36 */ /* 0x040fe20008000000 */
[----:B------:R-:W-:Y:S01]  /*f1f0*/  ULDC UR5, c[0x0][0x22c] ;  /* 0x00008b0000057ab9 */ /* 0x000fe20000000800 */
[----:B------:R2:W-:Y:S01]  /*f200*/  @P2 STG.E desc[UR16][R6.64], R60 ;  /* 0x0000003c06002986 */ /* 0x0005e2000c101910 */
[----:B------:R-:W-:Y:S01]  /*f210*/  VIADD R0, R9, 0x46 ;  /* 0x0000004609007836 */ /* 0x000fe20000000000 */
[----:B-1----:R-:W-:-:S02]  /*f220*/  LEA R4, P2, R14, R2, 0x2 ;  /* 0x000000020e047211 */ /* 0x002fc400078410ff */
[-C--:B------:R-:W-:Y:S02]  /*f230*/  LEA R10, P6, R8, R2.reuse, 0x2 ;  /* 0x00000002080a7211 */ /* 0x080fe400078c10ff */
[-C--:B------:R-:W-:Y:S02]  /*f240*/  LEA.HI.X.SX32 R5, R14, R3.reuse, 0x2, P2 ;  /* 0x000000030e057211 */ /* 0x080fe400010f16ff */
[----:B------:R-:W-:Y:S01]  /*f250*/  ISETP.LT.AND P2, PT, R0, UR5, !P0 ;  /* 0x0000000500007c0c */ /* 0x000fe2000c741270 */
[----:B------:R-:W-:Y:S02]  /*f260*/  VIADD R0, R9, 0x47 ;  /* 0x0000004709007836 */ /* 0x000fe40000000000 */
[C---:B--2---:R-:W-:Y:S01]  /*f270*/  VIADD R7, R8.reuse, UR4 ;  /* 0x0000000408077c36 */ /* 0x044fe20008000000 */
[----:B------:R-:W-:Y:S01]  /*f280*/  LEA.HI.X.SX32 R11, R8, R3, 0x2, P6 ;  /* 0x00000003080b7211 */ /* 0x000fe200030f16ff */
[----:B------:R-:W-:Y:S01]  /*f290*/  ULDC UR5, c[0x0][0x22c] ;  /* 0x00008b0000057ab9 */ /* 0x000fe20000000800 */
[----:B------:R1:W-:Y:S01]  /*f2a0*/  @P1 STG.E desc[UR16][R4.64], R45 ;  /* 0x0000002d04001986 */ /* 0x0003e2000c101910 */
[C---:B------:R-:W-:Y:S01]  /*f2b0*/  VIADD R8, R7.reuse, UR4 ;  /* 0x0000000407087c36 */ /* 0x040fe20008000000 */
[----:B------:R-:W-:-:S02]  /*f2c0*/  LEA R6, P6, R7, R2, 0x2 ;  /* 0x0000000207067211 */ /* 0x000fc400078c10ff */
[----:B------:R-:W-:Y:S01]  /*f2d0*/  ISETP.LT.AND P1, PT, R0, UR5, !P0 ;  /* 0x0000000500007c0c */ /* 0x000fe2000c721270 */
[----:B------:R-:W-:Y:S01]  /*f2e0*/  VIADD R0, R9, 0x48 ;  /* 0x0000004809007836 */ /* 0x000fe20000000000 */
[-C--:B------:R-:W-:Y:S01]  /*f2f0*/  LEA.HI.X.SX32 R7, R7, R3.reuse, 0x2, P6 ;  /* 0x0000000307077211 */ /* 0x080fe200030f16ff */
[C---:B------:R-:W-:Y:S01]  /*f300*/  VIADD R13, R8.reuse, UR4 ;  /* 0x00000004080d7c36 */ /* 0x040fe20008000000 */
[----:B------:R-:W-:Y:S01]  /*f310*/  ULDC UR5, c[0x0][0x22c] ;  /* 0x00008b0000057ab9 */ /* 0x000fe20000000800 */
[----:B------:R2:W-:Y:S01]  /*f320*/  @P5 STG.E desc[UR16][R10.64], R61 ;  /* 0x0000003d0a005986 */ /* 0x0005e2000c101910 */
[-C--:B-1----:R-:W-:Y:S02]  /*f330*/  LEA R4, P6, R8, R2.reuse, 0x2 ;  /* 0x0000000208047211 */ /* 0x082fe400078c10ff */
[----:B------:R-:W-:Y:S01]  /*f340*/  ISETP.LT.AND P5, PT, R0, UR5, !P0 ;  /* 0x0000000500007c0c */ /* 0x000fe2000c7a1270 */
[----:B------:R-:W-:Y:S01]  /*f350*/  VIADD R0, R9, 0x49 ;  /* 0x0000004909007836 */ /* 0x000fe20000000000 */
[-C--:B------:R-:W-:Y:S01]  /*f360*/  LEA.HI.X.SX32 R5, R8, R3.reuse, 0x2, P6 ;  /* 0x0000000308057211 */ /* 0x080fe200030f16ff */
[C---:B------:R-:W-:Y:S01]  /*f370*/  VIADD R8, R13.reuse, UR4 ;  /* 0x000000040d087c36 */ /* 0x040fe20008000000 */
[-C--:B------:R-:W-:Y:S01]  /*f380*/  LEA R12, P6, R13, R2.reuse, 0x2 ;  /* 0x000000020d0c7211 */ /* 0x080fe200078c10ff */
[----:B------:R-:W-:Y:S01]  /*f390*/  ULDC UR5, c[0x0][0x22c] ;  /* 0x00008b0000057ab9 */ /* 0x000fe20000000800 */
[----:B------:R1:W-:Y:S01]  /*f3a0*/  @P4 STG.E desc[UR16][R6.64], R46 ;  /* 0x0000002e06004986 */ /* 0x0003e2000c101910 */
[----:B------:R-:W-:Y:S01]  /*f3b0*/  ISETP.LT.AND P4, PT, R0, UR5, !P0 ;  /* 0x0000000500007c0c */ /* 0x000fe2000c781270 */
[----:B------:R-:W-:Y:S01]  /*f3c0*/  VIADD R0, R9, 0x4a ;  /* 0x0000004a09007836 */ /* 0x000fe20000000000 */
[----:B------:R-:W-:Y:S01]  /*f3d0*/  LEA.HI.X.SX32 R13, R13, R3, 0x2, P6 ;  /* 0x000000030d0d7211 */ /* 0x000fe200030f16ff */
[----:B------:R-:W-:Y:S01]  /*f3e0*/  ULDC UR5, c[0x0][0x22c] ;  /* 0x00008b0000057ab9 */ /* 0x000fe20000000800 */
[----:B--2---:R-:W-:Y:S01]  /*f3f0*/  LEA R10, P6, R8, R2, 0x2 ;  /* 0x00000002080a7211 */ /* 0x004fe200078c10ff */
[----:B------:R2:W-:Y:S01]  /*f400*/  @P3 STG.E desc[UR16][R4.64], R62 ;  /* 0x0000003e04003986 */ /* 0x0005e2000c101910 */
[----:B------:R-:W-:-:S02]  /*f410*/  ISETP.LT.AND P3, PT, R0, UR5, !P0 ;  /* 0x0000000500007c0c */ /* 0x000fc4000c761270 */
[C---:B------:R-:W-:Y:S01]  /*f420*/  LEA.HI.X.SX32 R11, R8.reuse, R3, 0x2, P6 ;  /* 0x00000003080b7211 */ /* 0x040fe200030f16ff */
[----:B------:R-:W-:Y:S01]  /*f430*/  VIADD R8, R8, UR4 ;  /* 0x0000000408087c36 */ /* 0x000fe20008000000 */
[----:B------:R3:W-:Y:S01]  /*f440*/  @P2 STG.E desc[UR16][R12.64], R47 ;  /* 0x0000002f0c002986 */ /* 0x0007e2000c101910 */
[C---:B------:R-:W-:Y:S01]  /*f450*/  VIADD R0, R9.reuse, 0x4b ;  /* 0x0000004b09007836 */ /* 0x040fe20000000000 */
[----:B------:R-:W-:Y:S01]  /*f460*/  ULDC UR5, c[0x0][0x22c] ;  /* 0x00008b0000057ab9 */ /* 0x000fe20000000800 */
[----:B-1----:R-:W-:Y:S01]  /*f470*/  VIADD R7, R8, UR4 ;  /* 0x0000000408077c36 */ /* 0x002fe20008000000 */
[----:B------:R1:W-:Y:S02]  /*f480*/  @P1 STG.E desc[UR16][R10.64], R63 ;  /* 0x0000003f0a001986 */ /* 0x0003e4000c101910 */
[----:B------:R-:W-:Y:S02]  /*f490*/  ISETP.LT.AND P2, PT, R0, UR5, !P0 ;  /* 0x0000000500007c0c */ /* 0x000fe4000c741270 */
[-C--:B--2---:R-:W-:Y:S01]  /*f4a0*/  LEA R4, P1, R8, R2.reuse, 0x2 ;  /* 0x0000000208047211 */ /* 0x084fe200078210ff */
[----:B------:R-:W-:Y:S01]  /*f4b0*/  VIADD R0, R9, 0x4c ;  /* 0x0000004c09007836 */ /* 0x000fe20000000000 */
[----:B------:R-:W-:Y:S01]  /*f4c0*/  ULDC UR5, c[0x0][0x22c] ;  /* 0x00008b0000057ab9 */ /* 0x000fe20000000800 */
[----:B------:R-:W-:-:S02]  /*f4d0*/  LEA R6, P6, R7, R2, 0x2 ;  /* 0x0000000207067211 */ /* 0x000fc400078c10ff */
[-C--:B------:R-:W-:Y:S01]  /*f4e0*/  LEA.HI.X.SX32 R5, R8, R3.reuse, 0x2, P1 ;  /* 0x0000000308057211 */ /* 0x080fe200008f16ff */
[----:B------:R-:W-:Y:S01]  /*f4f0*/  VIADD R8, R7, UR4 ;  /* 0x0000000407087c36 */ /* 0x000fe20008000000 */
[----:B------:R-:W-:Y:S01]  /*f500*/  ISETP.LT.AND P1, PT, R0, UR5, !P0 ;  /* 0x0000000500007c0c */ /* 0x000fe2000c721270 */
[----:B------:R-:W-:Y:S01]  /*f510*/  VIADD R0, R9, 0x4d ;  /* 0x0000004d09007836 */ /* 0x000fe20000000000 */
[-C--:B------:R-:W-:Y:S01]  /*f520*/  LEA.HI.X.SX32 R7, R7, R3.reuse, 0x2, P6 ;  /* 0x0000000307077211 */ /* 0x080fe200030f16ff */
[C---:B---3--:R-:W-:Y:S01]  /*f530*/  VIADD R12, R8.reuse, UR4 ;  /* 0x00000004080c7c36 */ /* 0x048fe20008000000 */
[----:B-1----:R-:W-:Y:S01]  /*f540*/  LEA R10, P6, R8, R2, 0x2 ;  /* 0x00000002080a7211 */ /* 0x002fe200078c10ff */
[----:B------:R-:W-:Y:S01]  /*f550*/  ULDC UR5, c[0x0][0x22c] ;  /* 0x00008b0000057ab9 */ /* 0x000fe20000000800 */
[----:B------:R1:W-:Y:S01]  /*f560*/  @P5 STG.E desc[UR16][R4.64], R52 ;  /* 0x0000003404005986 */ /* 0x0003e2000c101910 */
[----:B------:R-:W-:Y:S01]  /*f570*/  ISETP.LT.AND P5, PT, R0, UR5, !P0 ;  /* 0x0000000500007c0c */ /* 0x000fe2000c7a1270 */
[----:B------:R-:W-:Y:S01]  /*f580*/  VIADD R0, R9, 0x4e ;  /* 0x0000004e09007836 */ /* 0x000fe20000000000 */
[----:B------:R-:W-:Y:S01]  /*f590*/  LEA.HI.X.SX32 R11, R8, R3, 0x2, P6 ;  /* 0x00000003080b7211 */ /* 0x000fe200030f16ff */
[----:B------:R-:W-:Y:S01]  /*f5a0*/  VIADD R8, R12, UR4 ;  /* 0x000000040c087c36 */ /* 0x000fe20008000000 */
[----:B------:R-:W-:Y:S01]  /*f5b0*/  ULDC UR5, c[0x0][0x22c] ;  /* 0x00008b0000057ab9 */ /* 0x000fe20000000800 */
[----:B------:R2:W-:Y:S01]  /*f5c0*/  @P4 STG.E desc[UR16][R6.64], R64 ;  /* 0x0000004006004986 */ /* 0x0005e2000c101910 */
[----:B------:R-:W-:-:S02]  /*f5d0*/  ISETP.LT.AND P4, PT, R0, UR5, !P0 ;  /* 0x0000000500007c0c */ /* 0x000fc4000c781270 */
[-C--:B-1----:R-:W-:Y:S01]  /*f5e0*/  LEA R4, P6, R12, R2.reuse, 0x2 ;  /* 0x000000020c047211 */ /* 0x082fe200078c10ff */
[C---:B------:R-:W-:Y:S01]  /*f5f0*/  VIADD R0, R9.reuse, 0x4f ;  /* 0x0000004f09007836 */ /* 0x040fe20000000000 */
[----:B------:R-:W-:Y:S01]  /*f600*/  ULDC UR5, c[0x0][0x22c] ;  /* 0x00008b0000057ab9 */ /* 0x000fe20000000800 */
[----:B------:R-:W-:Y:S01]  /*f610*/  VIADD R14, R8, UR4 ;  /* 0x00000004080e7c36 */ /* 0x000fe20008000000 */
[-C--:B------:R-:W-:Y:S02]  /*f620*/  LEA.HI.X.SX32 R5, R12, R3.reuse, 0x2, P6 ;  /* 0x000000030c057211 */ /* 0x080fe400030f16ff */
[-C--:B------:R-:W-:Y:S01]  /*f630*/  LEA R12, P6, R8, R2.reuse, 0x2 ;  /* 0x00000002080c7211 */ /* 0x080fe200078c10ff */
[----:B------:R-:W-:Y:S01]  /*f640*/  @P3 STG.E desc[UR16][R10.64], R53 ;  /* 0x000000350a003986 */ /* 0x000fe2000c101910 */
[----:B------:R-:W-:Y:S02]  /*f650*/  ISETP.LT.AND P3, PT, R0, UR5, !P0 ;  /* 0x0000000500007c0c */ /* 0x000fe4000c761270 */
[-C--:B------:R-:W-:Y:S01]  /*f660*/  LEA.HI.X.SX32 R13, R8, R3.reuse, 0x2, P6 ;  /* 0x00000003080d7211 */ /* 0x080fe200030f16ff */
[C---:B------:R-:W-:Y:S01]  /*f670*/  VIADD R0, R9.reuse, 0x50 ;  /* 0x0000005009007836 */ /* 0x040fe20000000000 */
[CC--:B--2---:R-:W-:Y:S01]  /*f680*/  LEA R6, P6, R14.reuse, R2.reuse, 0x2 ;  /* 0x000000020e067211 */ /* 0x0c4fe200078c10ff */
[----:B------:R-:W-:Y:S01]  /*f690*/  ULDC UR5, c[0x0][0x22c] ;  /* 0x00008b0000057ab9 */ /* 0x000fe20000000800 */
[----:B------:R1:W-:Y:S02]  /*f6a0*/  @P2 STG.E desc[UR16][R4.64], R65 ;  /* 0x0000004104002986 */ /* 0x0003e4000c101910 */
[C---:B------:R-:W-:Y:S01]  /*f6b0*/  LEA.HI.X.SX32 R7, R14.reuse, R3, 0x2, P6 ;  /* 0x000000030e077211 */ /* 0x040fe200030f16ff */
[----:B------:R-:W-:Y:S01]  /*f6c0*/  VIADD R14, R14, UR4 ;  /* 0x000000040e0e7c36 */ /* 0x000fe20008000000 */
[----:B------:R-:W-:Y:S01]  /*f6d0*/  ISETP.LT.AND P2, PT, R0, UR5, !P0 ;  /* 0x0000000500007c0c */ /* 0x000fe2000c741270 */
[C---:B------:R-:W-:Y:S01]  /*f6e0*/  VIADD R0, R9.reuse, 0x51 ;  /* 0x0000005109007836 */ /* 0x040fe20000000000 */
[----:B------:R-:W-:Y:S01]  /*f6f0*/  ULDC UR5, c[0x0][0x22c] ;  /* 0x00008b0000057ab9 */ /* 0x000fe20000000800 */
[----:B------:R-:W-:Y:S01]  /*f700*/  VIADD R8, R14, UR4 ;  /* 0x000000040e087c36 */ /* 0x000fe20008000000 */
[----:B------:R-:W-:Y:S02]  /*f710*/  @P1 STG.E desc[UR16][R12.64], R54 ;  /* 0x000000360c001986 */ /* 0x000fe4000c101910 */
[----:B------:R-:W-:Y:S01]  /*f720*/  ISETP.LT.AND P1, PT, R0, UR5, !P0 ;  /* 0x0000000500007c0c */ /* 0x000fe2000c721270 */
[----:B------:R-:W-:Y:S01]  /*f730*/  VIADD R0, R9, 0x52 ;  /* 0x0000005209007836 */ /* 0x000fe20000000000 */
[----:B------:R2:W-:Y:S01]  /*f740*/  @P5 STG.E desc[UR16][R6.64], R66 ;  /* 0x0000004206005986 */ /* 0x0005e2000c101910 */
[-C--:B-1----:R-:W-:Y:S01]  /*f750*/  LEA R4, P5, R14, R2.reuse, 0x2 ;  /* 0x000000020e047211 */ /* 0x082fe200078a10ff */
[----:B------:R-:W-:Y:S01]  /*f760*/  ULDC UR5, c[0x0][0x22c] ;  /* 0x00008b0000057ab9 */ /* 0x000fe20000000800 */
[----:B------:R-:W-:-:S02]  /*f770*/  LEA R10, P6, R8, R2, 0x2 ;  /* 0x00000002080a7211 */ /* 0x000fc400078c10ff */
[-C--:B------:R-:W-:Y:S02]  /*f780*/  LEA.HI.X.SX32 R5, R14, R3.reuse, 0x2, P5 ;  /* 0x000000030e057211 */ /* 0x080fe400028f16ff */
[----:B------:R-:W-:Y:S01]  /*f790*/  ISETP.LT.AND P5, PT, R0, UR5, !P0 ;  /* 0x0000000500007c0c */ /* 0x000fe2000c7a1270 */
[C---:B--2---:R-:W-:Y:S01]  /*f7a0*/  VIADD R7, R8.reuse, UR4 ;  /* 0x0000000408077c36 */ /* 0x044fe20008000000 */
[-C--:B------:R-:W-:Y:S01]  /*f7b0*/  LEA.HI.X.SX32 R11, R8, R3.reuse, 0x2, P6 ;  /* 0x00000003080b7211 */ /* 0x080fe200030f16ff */
[----:B------:R-:W-:Y:S01]  /*f7c0*/  VIADD R0, R9, 0x53 ;  /* 0x0000005309007836 */ /* 0x000fe20000000000 */
[----:B------:R-:W-:Y:S01]  /*f7d0*/  ULDC UR5, c[0x0][0x22c] ;  /* 0x00008b0000057ab9 */ /* 0x000fe20000000800 */
[C---:B------:R-:W-:Y:S01]  /*f7e0*/  VIADD R8, R7.reuse, UR4 ;  /* 0x0000000407087c36 */ /* 0x040fe20008000000 */
[CC--:B------:R-:W-:Y:S01]  /*f7f0*/  LEA R6, P6, R7.reuse, R2.reuse, 0x2 ;  /* 0x0000000207067211 */ /* 0x0c0fe200078c10ff */
[----:B------:R1:W-:Y:S01]  /*f800*/  @P4 STG.E desc[UR16][R4.64], R55 ;  /* 0x0000003704004986 */ /* 0x0003e2000c101910 */
[----:B------:R-:W-:Y:S01]  /*f810*/  ISETP.LT.AND P4, PT, R0, UR5, !P0 ;  /* 0x0000000500007c0c */ /* 0x000fe2000c781270 */
[C---:B------:R-:W-:Y:S01]  /*f820*/  VIADD R13, R8.reuse, UR4 ;  /* 0x00000004080d7c36 */ /* 0x040fe20008000000 */
[----:B------:R-:W-:Y:S01]  /*f830*/  LEA.HI.X.SX32 R7, R7, R3, 0x2, P6 ;  /* 0x0000000307077211 */ /* 0x000fe200030f16ff */
[----:B------:R-:W-:Y:S01]  /*f840*/  VIADD R0, R9, 0x54 ;  /* 0x0000005409007836 */ /* 0x000fe20000000000 */
[----:B------:R-:W-:Y:S01]  /*f850*/  ULDC UR5, c[0x0][0x22c] ;  /* 0x00008b0000057ab9 */ /* 0x000fe20000000800 */
[----:B------:R2:W-:Y:S01]  /*f860*/  @P3 STG.E desc[UR16][R10.64], R67 ;  /* 0x000000430a003986 */ /* 0x0005e2000c101910 */
[----:B-1----:R-:W-:-:S02]  /*f870*/  LEA R4, P6, R8, R2, 0x2 ;  /* 0x0000000208047211 */ /* 0x002fc400078c10ff */
[----:B------:R-:W-:Y:S02]  /*f880*/  ISETP.LT.AND P3, PT, R0, UR5, !P0 ;  /* 0x0000000500007c0c */ /* 0x000fe4000c761270 */
[-C--:B------:R-:W-:Y:S01]  /*f890*/  LEA.HI.X.SX32 R5, R8, R3.reuse, 0x2, P6 ;  /* 0x0000000308057211 */ /* 0x080fe200030f16ff */
[C---:B------:R-:W-:Y:S01]  /*f8a0*/  VIADD R8, R13.reuse, UR4 ;  /* 0x000000040d087c36 */ /* 0x040fe20008000000 */
[-C--:B------:R-:W-:Y:S01]  /*f8b0*/  LEA R12, P6, R13, R2.reuse, 0x2 ;  /* 0x000000020d0c7211 */ /* 0x080fe200078c10ff */
[----:B------:R-:W-:Y:S01]  /*f8c0*/  VIADD R0, R9, 0x55 ;  /* 0x0000005509007836 */ /* 0x000fe20000000000 */
[----:B------:R-:W-:Y:S02]  /*f8d0*/  ULDC UR5, c[0x0][0x22c] ;  /* 0x00008b0000057ab9 */ /* 0x000fe40000000800 */
[----:B------:R-:W-:Y:S01]  /*f8e0*/  LEA.HI.X.SX32 R13, R13, R3, 0x2, P6 ;  /* 0x000000030d0d7211 */ /* 0x000fe200030f16ff */
[----:B------:R1:W-:Y:S01]  /*f8f0*/  @P2 STG.E desc[UR16][R6.64], R88 ;  /* 0x0000005806002986 */ /* 0x0003e2000c101910 */
[----:B--2---:R-:W-:-:S02]  /*f900*/  LEA R10, P6, R8, R2, 0x2 ;  /* 0x00000002080a7211 */ /* 0x004fc400078c10ff */
        /* <DEDUP_REMOVED lines=10> */
[----:B-1----:R-:W-:-:S03]  /*f9b0*/  VIADD R7, R8, UR4 ;  /* 0x0000000408077c36 */ /* 0x002fc60008000000 */
[----:B------:R1:W-:Y:S01]  /*f9c0*/  @P4 STG.E desc[UR16][R10.64], R69 ;  /* 0x000000450a004986 */ /* 0x0003e2000c101910 */
[-C--:B--2---:R-:W-:Y:S02]  /*f9d0*/  LEA R4, P4, R8, R2.reuse, 0x2 ;  /* 0x0000000208047211 */ /* 0x084fe400078810ff */
[----:B------:R-:W-:Y:S01]  /*f9e0*/  ISETP.LT.AND P5, PT, R0, UR5, !P0 ;  /* 0x0000000500007c0c */ /* 0x000fe2000c7a1270 */
[----:B------:R-:W-:Y:S01]  /*f9f0*/  VIADD R0, R9, 0x58 ;  /* 0x0000005809007836 */ /* 0x000fe20000000000 */
[-C--:B------:R-:W-:Y:S01]  /*fa00*/  LEA.HI.X.SX32 R5, R8, R3.reuse, 0x2, P4 ;  /* 0x0000000308057211 */ /* 0x080fe200020f16ff */
[C---:B------:R-:W-:Y:S01]  /*fa10*/  VIADD R8, R7.reuse, UR4 ;  /* 0x0000000407087c36 */ /* 0x040fe20008000000 */
[CC--:B------:R-:W-:Y:S01]  /*fa20*/  LEA R6, P6, R7.reuse, R2.reuse, 0x2 ;  /* 0x0000000207067211 */ /* 0x0c0fe200078c10ff */
[----:B------:R-:W-:Y:S02]  /*fa30*/  ULDC UR5, c[0x0][0x22c] ;  /* 0x00008b0000057ab9 */ /* 0x000fe40000000800 */
[----:B------:R-:W-:Y:S01]  /*fa40*/  ISETP.LT.AND P4, PT, R0, UR5, !P0 ;  /* 0x0000000500007c0c */ /* 0x000fe2000c781270 */
[C---:B---3--:R-:W-:Y:S01]  /*fa50*/  VIADD R12, R8.reuse, UR4 ;  /* 0x00000004080c7c36 */ /* 0x048fe20008000000 */
[-C--:B------:R-:W-:Y:S01]  /*fa60*/  LEA.HI.X.SX32 R7, R7, R3.reuse, 0x2, P6 ;  /* 0x0000000307077211 */ /* 0x080fe200030f16ff */
[C---:B------:R-:W-:Y:S01]  /*fa70*/  VIADD R0, R9.reuse, 0x59 ;  /* 0x0000005909007836 */ /* 0x040fe20000000000 */
[CC--:B-1----:R-:W-:Y:S01]  /*fa80*/  LEA R10, P6, R8.reuse, R2.reuse, 0x2 ;  /* 0x00000002080a7211 */ /* 0x0c2fe200078c10ff */
[----:B------:R-:W-:Y:S01]  /*fa90*/  ULDC UR5, c[0x0][0x22c] ;  /* 0x00008b0000057ab9 */ /* 0x000fe20000000800 */
[----:B------:R1:W-:Y:S02]  /*faa0*/  @P3 STG.E desc[UR16][R4.64], R90 ;  /* 0x0000005a04003986 */ /* 0x0003e4000c101910 */
[-C--:B------:R-:W-:Y:S01]  /*fab0*/  LEA.HI.X.SX32 R11, R8, R3.reuse, 0x2, P6 ;  /* 0x00000003080b7211 */ /* 0x080fe200030f16ff */
[----:B------:R-:W-:Y:S01]  /*fac0*/  VIADD R8, R12, UR4 ;  /* 0x000000040c087c36 */ /* 0x000fe20008000000 */
[----:B------:R-:W-:Y:S01]  /*fad0*/  ISETP.LT.AND P3, PT, R0, UR5, !P0 ;  /* 0x0000000500007c0c */ /* 0x000fe2000c761270 */
[----:B------:R-:W-:Y:S01]  /*fae0*/  VIADD R0, R9, 0x5a ;  /* 0x0000005a09007836 */ /* 0x000fe20000000000 */
[----:B------:R-:W-:Y:S01]  /*faf0*/  ULDC UR5, c[0x0][0x22c] ;  /* 0x00008b0000057ab9 */ /* 0x000fe20000000800 */
[----:B------:R-:W-:Y:S01]  /*fb00*/  VIADD R14, R8, UR4 ;  /* 0x00000004080e7c36 */ /* 0x000fe20008000000 */
[C---:B-1----:R-:W-:Y:S01]  /*fb10*/  LEA R4, P6, R12.reuse, R2, 0x2 ;  /* 0x000000020c047211 */ /* 0x042fe200078c10ff */
[----:B------:R1:W-:Y:S03]  /*fb20*/  @P2 STG.E desc[UR16][R6.64], R70 ;  /* 0x0000004606002986 */ /* 0x0003e6000c101910 */
[----:B------:R-:W-:-:S02]  /*fb30*/  LEA.HI.X.SX32 R5, R12, R3, 0x2, P6 ;  /* 0x000000030c057211 */ /* 0x000fc400030f16ff */
[-C--:B------:R-:W-:Y:S02]  /*fb40*/  LEA R12, P6, R8, R2.reuse, 0x2 ;  /* 0x00000002080c7211 */ /* 0x080fe400078c10ff */
[----:B------:R-:W-:Y:S01]  /*fb50*/  ISETP.LT.AND P2, PT, R0, UR5, !P0 ;  /* 0x0000000500007c0c */ /* 0x000fe2000c741270 */
[C---:B------:R-:W-:Y:S01]  /*fb60*/  VIADD R0, R9.reuse, 0x5b ;  /* 0x0000005b09007836 */ /* 0x040fe20000000000 */
[-C--:B------:R-:W-:Y:S01]  /*fb70*/  LEA.HI.X.SX32 R13, R8, R3.reuse, 0x2, P6 ;  /* 0x00000003080d7211 */ /* 0x080fe200030f16ff */
[----:B------:R-:W-:Y:S01]  /*fb80*/  ULDC UR5, c[0x0][0x22c] ;  /* 0x00008b0000057ab9 */ /* 0x000fe20000000800 */
[-C--:B-1----:R-:W-:Y:S01]  /*fb90*/  LEA R6, P6, R14, R2.reuse, 0x2 ;  /* 0x000000020e067211 */ /* 0x082fe200078c10ff */
        /* <DEDUP_REMOVED lines=8> */
[----:B------:R-:W-:Y:S01]  /*fc20*/  VIADD R8, R14, UR4 ;  /* 0x000000040e087c36 */ /* 0x000fe20008000000 */
[----:B------:R-:W-:Y:S01]  /*fc30*/  ULDC UR5, c[0x0][0x22c] ;  /* 0x00008b0000057ab9 */ /* 0x000fe20000000800 */
[----:B------:R-:W-:Y:S01]  /*fc40*/  VIADD R0, R9, 0x5d ;  /* 0x0000005d09007836 */ /* 0x000fe20000000000 */
[----:B------:R-:W-:Y:S02]  /*fc50*/  @P4 STG.E desc[UR16][R12.64], R92 ;  /* 0x0000005c0c004986 */ /* 0x000fe4000c101910 */
[----:B-1----:R-:W-:-:S02]  /*fc60*/  LEA R10, P6, R8, R2, 0x2 ;  /* 0x00000002080a7211 */ /* 0x002fc400078c10ff */
[----:B------:R1:W-:Y:S01]  /*fc70*/  @P3 STG.E desc[UR16][R6.64], R72 ;  /* 0x0000004806003986 */ /* 0x0003e2000c101910 */
[----:B------:R-:W-:Y:S02]  /*fc80*/  ISETP.LT.AND P4, PT, R0, UR5, !P0 ;  /* 0x0000000500007c0c */ /* 0x000fe4000c781270 */
[----:B--2---:R-:W-:Y:S01]  /*fc90*/  LEA R4, P3, R14, R2, 0x2 ;  /* 0x000000020e047211 */ /* 0x004fe200078610ff */
[----:B------:R-:W-:Y:S01]  /*fca0*/  VIADD R0, R9, 0x5e ;  /* 0x0000005e09007836 */ /* 0x000fe20000000000 */
[-C--:B------:R-:W-:Y:S01]  /*fcb0*/  LEA.HI.X.SX32 R11, R8, R3.reuse, 0x2, P6 ;  /* 0x00000003080b7211 */ /* 0x080fe200030f16ff */
[----:B------:R-:W-:Y:S01]  /*fcc0*/  ULDC UR5, c[0x0][0x22c] ;  /* 0x00008b0000057ab9 */ /* 0x000fe20000000800 */
[----:B------:R-:W-:Y:S01]  /*fcd0*/  LEA.HI.X.SX32 R5, R14, R3, 0x2, P3 ;  /* 0x000000030e057211 */ /* 0x000fe200018f16ff */
[----:B-1----:R-:W-:Y:S01]  /*fce0*/  VIADD R7, R8, UR4 ;  /* 0x0000000408077c36 */ /* 0x002fe20008000000 */
[----:B------:R-:W-:-:S03]  /*fcf0*/  ISETP.LT.AND P3, PT, R0, UR5, !P0 ;  /* 0x0000000500007c0c */ /* 0x000fc6000c761270 */
[C---:B------:R-:W-:Y:S01]  /*fd00*/  VIADD R8, R7.reuse, UR4 ;  /* 0x0000000407087c36 */ /* 0x040fe20008000000 */
[-C--:B------:R-:W-:Y:S01]  /*fd10*/  LEA R6, P6, R7, R2.reuse, 0x2 ;  /* 0x0000000207067211 */ /* 0x080fe200078c10ff */
[----:B------:R-:W-:Y:S01]  /*fd20*/  VIADD R0, R9, 0x5f ;  /* 0x0000005f09007836 */ /* 0x000fe20000000000 */
[----:B------:R1:W-:Y:S01]  /*fd30*/  @P2 STG.E desc[UR16][R4.64], R93 ;  /* 0x0000005d04002986 */ /* 0x0003e2000c101910 */
[----:B------:R-:W-:Y:S01]  /*fd40*/  VIADD R13, R8, UR4 ;  /* 0x00000004080d7c36 */ /* 0x000fe20008000000 */
[----:B------:R-:W-:Y:S01]  /*fd50*/  LEA.HI.X.SX32 R7, R7, R3, 0x2, P6 ;  /* 0x0000000307077211 */ /* 0x000fe200030f16ff */
[----:B------:R-:W-:Y:S02]  /*fd60*/  ULDC UR5, c[0x0][0x22c] ;  /* 0x00008b0000057ab9 */ /* 0x000fe40000000800 */
[----:B------:R-:W-:Y:S01]  /*fd70*/  ISETP.LT.AND P2, PT, R0, UR5, !P0 ;  /* 0x0000000500007c0c */ /* 0x000fe2000c741270 */
[----:B------:R-:W-:Y:S01]  /*fd80*/  VIADD R0, R9, 0x60 ;  /* 0x0000006009007836 */ /* 0x000fe20000000000 */
[----:B------:R-:W-:Y:S01]  /*fd90*/  ULDC UR5, c[0x0][0x22c] ;  /* 0x00008b0000057ab9 */ /* 0x000fe20000000800 */
[----:B-1----:R-:W-:-:S04]  /*fda0*/  LEA R4, P6, R8, R2, 0x2 ;  /* 0x0000000208047211 */ /* 0x002fc800078c10ff */
[-C--:B------:R-:W-:Y:S01]  /*fdb0*/  LEA.HI.X.SX32 R5, R8, R3.reuse, 0x2, P6 ;  /* 0x0000000308057211 */ /* 0x080fe200030f16ff */
[C---:B------:R-:W-:Y:S01]  /*fdc0*/  VIADD R8, R13.reuse, UR4 ;  /* 0x000000040d087c36 */ /* 0x040fe20008000000 */
[----:B------:R-:W-:Y:S01]  /*fdd0*/  LEA R12, P6, R13, R2, 0x2 ;  /* 0x000000020d0c7211 */ /* 0x000fe200078c10ff */
[----:B------:R1:W-:Y:S01]  /*fde0*/  @P1 STG.E desc[UR16][R10.64], R73 ;  /* 0x000000490a001986 */ /* 0x0003e2000c101910 */
[----:B------:R-:W-:Y:S01]  /*fdf0*/  ISETP.LT.AND P1, PT, R0, UR5, !P0 ;  /* 0x0000000500007c0c */ /* 0x000fe2000c721270 */
[----:B------:R-:W-:Y:S01]  /*fe00*/  VIADD R0, R9, 0x61 ;  /* 0x0000006109007836 */ /* 0x000fe20000000000 */
[----:B------:R-:W-:Y:S01]  /*fe10*/  LEA.HI.X.SX32 R13, R13, R3, 0x2, P6 ;  /* 0x000000030d0d7211 */ /* 0x000fe200030f16ff */
[----:B------:R-:W-:Y:S01]  /*fe20*/  ULDC UR5, c[0x0][0x22c] ;  /* 0x00008b0000057ab9 */ /* 0x000fe20000000800 */
[----:B------:R2:W-:Y:S02]  /*fe30*/  @P5 STG.E desc[UR16][R6.64], R94 ;  /* 0x0000005e06005986 */ /* 0x0005e4000c101910 */
[----:B------:R-:W-:-:S02]  /*fe40*/  ISETP.LT.AND P5, PT, R0, UR5, !P0 ;  /* 0x0000000500007c0c */ /* 0x000fc4000c7a1270 */
[CC--:B-1----:R-:W-:Y:S01]  /*fe50*/  LEA R10, P6, R8.reuse, R2.reuse, 0x2 ;  /* 0x00000002080a7211 */ /* 0x0c2fe200078c10ff */
[C---:B------:R-:W-:Y:S01]  /*fe60*/  VIADD R0, R9.reuse, 0x62 ;  /* 0x0000006209007836 */ /* 0x040fe20000000000 */
[----:B------:R1:W-:Y:S01]  /*fe70*/  @P4 STG.E desc[UR16][R4.64], R74 ;  /* 0x0000004a04004986 */ /* 0x0003e2000c101910 */
[----:B------:R-:W-:Y:S01]  /*fe80*/  ULDC UR5, c[0x0][0x22c] ;  /* 0x00008b0000057ab9 */ /* 0x000fe20000000800 */
[C---:B------:R-:W-:Y:S01]  /*fe90*/  LEA.HI.X.SX32 R11, R8.reuse, R3, 0x2, P6 ;  /* 0x00000003080b7211 */ /* 0x040fe200030f16ff */
[----:B------:R-:W-:Y:S01]  /*fea0*/  VIADD R8, R8, UR4 ;  /* 0x0000000408087c36 */ /* 0x000fe20008000000 */
[----:B------:R3:W-:Y:S01]  /*feb0*/  @P3 STG.E desc[UR16][R12.64], R95 ;  /* 0x0000005f0c003986 */ /* 0x0007e2000c101910 */
[----:B------:R-:W-:Y:S02]  /*fec0*/  ISETP.LT.AND P4, PT, R0, UR5, !P0 ;  /* 0x0000000500007c0c */ /* 0x000fe4000c781270 */
[C---:B--2---:R-:W-:Y:S01]  /*fed0*/  VIADD R7, R8.reuse, UR4 ;  /* 0x0000000408077c36 */ /* 0x044fe20008000000 */
[----:B------:R2:W-:Y:S01]  /*fee0*/  @P2 STG.E desc[UR16][R10.64], R75 ;  /* 0x0000004b0a002986 */ /* 0x0005e2000c101910 */
[----:B------:R-:W-:Y:S01]  /*fef0*/  VIADD R0, R9, 0x63 ;  /* 0x0000006309007836 */ /* 0x000fe20000000000 */
[----:B------:R-:W-:Y:S01]  /*ff00*/  ULDC UR5, c[0x0][0x22c] ;  /* 0x00008b0000057ab9 */ /* 0x000fe20000000800 */
[----:B-1----:R-:W-:-:S02]  /*ff10*/  LEA R4, P2, R8, R2, 0x2 ;  /* 0x0000000208047211 */ /* 0x002fc400078410ff */
[CC--:B------:R-:W-:Y:S02]  /*ff20*/  LEA R6, P6, R7.reuse, R2.reuse, 0x2 ;  /* 0x0000000207067211 */ /* 0x0c0fe400078c10ff */
[-C--:B------:R-:W-:Y:S01]  /*ff30*/  LEA.HI.X.SX32 R5, R8, R3.reuse, 0x2, P2 ;  /* 0x0000000308057211 */ /* 0x080fe200010f16ff */
[----:B------:R-:W-:Y:S01]  /*ff40*/  VIADD R8, R7, UR4 ;  /* 0x0000000407087c36 */ /* 0x000fe20008000000 */
[----:B------:R-:W-:Y:S01]  /*ff50*/  ISETP.LT.AND P3, PT, R0, UR5, !P0 ;  /* 0x0000000500007c0c */ /* 0x000fe2000c761270 */
[----:B------:R-:W-:Y:S01]  /*ff60*/  VIADD R0, R9, 0x64 ;  /* 0x0000006409007836 */ /* 0x000fe20000000000 */
[-C--:B------:R-:W-:Y:S01]  /*ff70*/  LEA.HI.X.SX32 R7, R7, R3.reuse, 0x2, P6 ;  /* 0x0000000307077211 */ /* 0x080fe200030f16ff */
[C---:B---3--:R-:W-:Y:S01]  /*ff80*/  VIADD R12, R8.reuse, UR4 ;  /* 0x00000004080c7c36 */ /* 0x048fe20008000000 */
[----:B--2---:R-:W-:Y:S01]  /*ff90*/  LEA R10, P6, R8, R2, 0x2 ;  /* 0x00000002080a7211 */ /* 0x004fe200078c10ff */
[----:B------:R-:W-:Y:S01]  /*ffa0*/  ULDC UR5, c[0x0][0x22c] ;  /* 0x00008b0000057ab9 */ /* 0x000fe20000000800 */
[----:B------:R1:W-:Y:S01]  /*ffb0*/  @P1 STG.E desc[UR16][R4.64], R96 ;  /* 0x0000006004001986 */ /* 0x0003e2000c101910 */
[----:B------:R-:W-:Y:S01]  /*ffc0*/  ISETP.LT.AND P2, PT, R0, UR5, !P0 ;  /* 0x0000000500007c0c */ /* 0x000fe2000c741270 */
[----:B------:R-:W-:Y:S01]  /*ffd0*/  VIADD R0, R9, 0x65 ;  /* 0x0000006509007836 */ /* 0x000fe20000000000 */
[----:B------:R-:W-:Y:S01]  /*ffe0*/  LEA.HI.X.SX32 R11, R8, R3, 0x2, P6 ;  /* 0x00000003080b7211 */ /* 0x000fe200030f16ff */
[----:B------:R-:W-:Y:S01]  /*fff0*/  VIADD R8, R12, UR4 ;  /* 0x000000040c087c36 */ /* 0x000fe20008000000 */
[----:B------:R-:W-:-:S02]  /*10000*/  ULDC UR5, c[0x0][0x22c] ;  /* 0x00008b0000057ab9 */ /* 0x000fc40000000800 */
[----:B------:R-:W-:Y:S02]  /*10010*/  ISETP.LT.AND P1, PT, R0, UR5, !P0 ;  /* 0x0000000500007c0c */ /* 0x000fe4000c721270 */
[-C--:B-1----:R-:W-:Y:S01]  /*10020*/  LEA R4, P6, R12, R2.reuse, 0x2 ;  /* 0x000000020c047211 */ /* 0x082fe200078c10ff */
[----:B------:R-:W-:Y:S01]  /*10030*/  VIADD R0, R9, 0x66 ;  /* 0x0000006609007836 */ /* 0x000fe20000000000 */
[----:B------:R-:W-:Y:S01]  /*10040*/  ULDC UR5, c[0x0][0x22c] ;  /* 0x00008b0000057ab9 */ /* 0x000fe20000000800 */
[----:B------:R-:W-:Y:S01]  /*10050*/  VIADD R14, R8, UR4 ;  /* 0x00000004080e7c36 */ /* 0x000fe20008000000 */
[----:B------:R-:W-:Y:S02]  /*10060*/  LEA.HI.X.SX32 R5, R12, R3, 0x2, P6 ;  /* 0x000000030c057211 */ /* 0x000fe400030f16ff */
[----:B------:R-:W-:Y:S01]  /*10070*/  LEA R12, P6, R8, R2, 0x2 ;  /* 0x00000002080c7211 */ /* 0x000fe200078c10ff */
[----:B------:R1:W-:Y:S01]  /*10080*/  @P5 STG.E desc[UR16][R6.64], R76 ;  /* 0x0000004c06005986 */ /* 0x0003e2000c101910 */
[----:B------:R-:W-:-:S02]  /*10090*/  ISETP.LT.AND P5, PT, R0, UR5, !P0 ;  /* 0x0000000500007c0c */ /* 0x000fc4000c7a1270 */
[-C--:B------:R-:W-:Y:S01]  /*100a0*/  LEA.HI.X.SX32 R13, R8, R3.reuse, 0x2, P6 ;  /* 0x00000003080d7211 */ /* 0x080fe200030f16ff */
[C---:B------:R-:W-:Y:S01]  /*100b0*/  VIADD R0, R9.reuse, 0x67 ;  /* 0x0000006709007836 */ /* 0x040fe20000000000 */
[----:B------:R-:W-:Y:S01]  /*100c0*/  ULDC UR5, c[0x0][0x22c] ;  /* 0x00008b0000057ab9 */ /* 0x000fe20000000800 */
[----:B------:R2:W-:Y:S01]  /*100d0*/  @P4 STG.E desc[UR16][R10.64], R97 ;  /* 0x000000610a004986 */ /* 0x0005e2000c101910 */
[----:B-1----:R-:W-:Y:S02]  /*100e0*/  LEA R6, P6, R14, R2, 0x2 ;  /* 0x000000020e067211 */ /* 0x002fe400078c10ff */
[----:B------:R-:W-:Y:S02]  /*100f0*/  ISETP.LT.AND P4, PT, R0, UR5, !P0 ;  /* 0x0000000500007c0c */ /* 0x000fe4000c781270 */
[C---:B------:R-:W-:Y:S01]  /*10100*/  LEA.HI.X.SX32 R7, R14.reuse, R3, 0x2, P6 ;  /* 0x000000030e077211 */ /* 0x040fe200030f16ff */
[----:B------:R-:W-:Y:S01]  /*10110*/  VIADD R14, R14, UR4 ;  /* 0x000000040e0e7c36 */ /* 0x000fe20008000000 */
[----:B------:R-:W-:Y:S01]  /*10120*/  ULDC UR5, c[0x0][0x22c] ;  /* 0x00008b0000057ab9 */ /* 0x000fe20000000800 */
[----:B------:R-:W-:-:S02]  /*10130*/  VIADD R0, R9, 0x68 ;  /* 0x0000006809007836 */ /* 0x000fc40000000000 */
[----:B------:R-:W-:Y:S01]  /*10140*/  VIADD R8, R14, UR4 ;  /* 0x000000040e087c36 */ /* 0x000fe20008000000 */
[----:B------:R1:W-:Y:S02]  /*10150*/  @P3 STG.E desc[UR16][R4.64], R77 ;  /* 0x0000004d04003986 */ /* 0x0003e4000c101910 */
[----:B------:R-:W-:Y:S01]  /*10160*/  ISETP.LT.AND P3, PT, R0, UR5, !P0 ;  /* 0x0000000500007c0c */ /* 0x000fe2000c761270 */
[----:B------:R-:W-:Y:S01]  /*10170*/  VIADD R0, R9, 0x69 ;  /* 0x0000006909007836 */ /* 0x000fe20000000000 */
[----:B------:R-:W-:Y:S01]  /*10180*/  @P2 STG.E desc[UR16][R12.64], R98 ;  /* 0x000000620c002986 */ /* 0x000fe2000c101910 */
[-C--:B--2---:R-:W-:Y:S01]  /*10190*/  LEA R10, P6, R8, R2.reuse, 0x2 ;  /* 0x00000002080a7211 */ /* 0x084fe200078c10ff */
[----:B------:R-:W-:Y:S02]  /*101a0*/  ULDC UR5, c[0x0][0x22c] ;  /* 0x00008b0000057ab9 */ /* 0x000fe40000000800 */
[----:B------:R2:W-:Y:S01]  /*101b0*/  @P1 STG.E desc[UR16][R6.64], R78 ;  /* 0x0000004e06001986 */ /* 0x0005e2000c101910 */
[----:B-1----:R-:W-:-:S02]  /*101c0*/  LEA R4, P1, R14, R2, 0x2 ;  /* 0x000000020e047211 */ /* 0x002fc400078210ff */
[----:B------:R-:W-:Y:S01]  /*101d0*/  ISETP.LT.AND P2, PT, R0, UR5, !P0 ;  /* 0x0000000500007c0c */ /* 0x000fe2000c741270 */
[----:B------:R-:W-:Y:S01]  /*101e0*/  VIADD R0, R9, 0x6a ;  /* 0x0000006a09007836 */ /* 0x000fe20000000000 */
[-C--:B------:R-:W-:Y:S01]  /*101f0*/  LEA.HI.X.SX32 R5, R14, R3.reuse, 0x2, P1 ;  /* 0x000000030e057211 */ /* 0x080fe200008f16ff */
[----:B------:R-:W-:Y:S01]  /*10200*/  ULDC UR5, c[0x0][0x22c] ;  /* 0x00008b0000057ab9 */ /* 0x000fe20000000800 */
[C---:B--2---:R-:W-:Y:S01]  /*10210*/  VIADD R7, R8.reuse, UR4 ;  /* 0x0000000408077c36 */ /* 0x044fe20008000000 */
[----:B------:R-:W-:-:S03]  /*10220*/  LEA.HI.X.SX32 R11, R8, R3, 0x2, P6 ;  /* 0x00000003080b7211 */ /* 0x000fc600030f16ff */
        /* <DEDUP_REMOVED lines=8> */
[----:B-1----:R-:W-:-:S03]  /*102b0*/  LEA R4, P6, R8, R2, 0x2 ;  /* 0x0000000208047211 */ /* 0x002fc600078c10ff */
[----:B------:R-:W-:Y:S02]  /*102c0*/  ISETP.LT.AND P5, PT, R0, UR5, !P0 ;  /* 0x0000000500007c0c */ /* 0x000fe4000c7a1270 */
[-C--:B------:R-:W-:Y:S01]  /*102d0*/  LEA.HI.X.SX32 R5, R8, R3.reuse, 0x2, P6 ;  /* 0x0000000308057211 */ /* 0x080fe200030f16ff */
[C---:B------:R-:W-:Y:S01]  /*102e0*/  VIADD R8, R13.reuse, UR4 ;  /* 0x000000040d087c36 */ /* 0x040fe20008000000 */
[-C--:B------:R-:W-:Y:S01]  /*102f0*/  LEA R12, P6, R13, R2.reuse, 0x2 ;  /* 0x000000020d0c7211 */ /* 0x080fe200078c10ff */
[----:B------:R-:W-:Y:S01]  /*10300*/  VIADD R0, R9, 0x6c ;  /* 0x0000006c09007836 */ /* 0x000fe20000000000 */
[----:B------:R1:W-:Y:S01]  /*10310*/  @P4 STG.E desc[UR16][R10.64], R79 ;  /* 0x0000004f0a004986 */ /* 0x0003e2000c101910 */
[----:B------:R-:W-:Y:S01]  /*10320*/  ULDC UR5, c[0x0][0x22c] ;  /* 0x00008b0000057ab9 */ /* 0x000fe20000000800 */
[-C--:B------:R-:W-:Y:S02]  /*10330*/  LEA.HI.X.SX32 R13, R13, R3.reuse, 0x2, P6 ;  /* 0x000000030d0d7211 */ /* 0x080fe400030f16ff */
[----:B------:R-:W-:Y:S01]  /*10340*/  ISETP.LT.AND P4, PT, R0, UR5, !P0 ;  /* 0x0000000500007c0c */ /* 0x000fe2000c781270 */
[C---:B------:R-:W-:Y:S01]  /*10350*/  VIADD R0, R9.reuse, 0x6d ;  /* 0x0000006d09007836 */ /* 0x040fe20000000000 */
[----:B------:R-:W-:Y:S01]  /*10360*/  ULDC UR5, c[0x0][0x22c] ;  /* 0x00008b0000057ab9 */ /* 0x000fe20000000800 */
[C---:B-1----:R-:W-:Y:S01]  /*10370*/  LEA R10, P6, R8.reuse, R2, 0x2 ;  /* 0x00000002080a7211 */ /* 0x042fe200078c10ff */
[----:B------:R1:W-:Y:S03]  /*10380*/  @P3 STG.E desc[UR16][R6.64], R100 ;  /* 0x0000006406003986 */ /* 0x0003e6000c101910 */
[C---:B------:R-:W-:Y:S01]  /*10390*/  LEA.HI.X.SX32 R11, R8.reuse, R3, 0x2, P6 ;  /* 0x00000003080b7211 */ /* 0x040fe200030f16ff */
[----:B------:R-:W-:Y:S01]  /*103a0*/  VIADD R8, R8, UR4 ;  /* 0x0000000408087c36 */ /* 0x000fe20008000000 */
        /* <DEDUP_REMOVED lines=21> */
[----:B------:R-:W-:Y:S01]  /*10500*/  LEA.HI.X.SX32 R11, R8, R3, 0x2, P6 ;  /* 0x00000003080b7211 */ /* 0x000fe200030f16ff */
[----:B------:R-:W-:Y:S01]  /*10510*/  VIADD R8, R12, UR4 ;  /* 0x000000040c087c36 */ /* 0x000fe20008000000 */
[----:B------:R-:W-:Y:S01]  /*10520*/  ISETP.LT.AND P5, PT, R0, UR5, !P0 ;  /* 0x0000000500007c0c */ /* 0x000fe2000c7a1270 */
[----:B------:R-:W-:Y:S01]  /*10530*/  VIADD R0, R9, 0x71 ;  /* 0x0000007109007836 */ /* 0x000fe20000000000 */
[----:B------:R-:W-:Y:S01]  /*10540*/  ULDC UR5, c[0x0][0x22c] ;  /* 0x00008b0000057ab9 */ /* 0x000fe20000000800 */
[----:B------:R-:W-:Y:S01]  /*10550*/  VIADD R14, R8, UR4 ;  /* 0x00000004080e7c36 */ /* 0x000fe20008000000 */
[----:B-1----:R-:W-:-:S04]  /*10560*/  LEA R4, P6, R12, R2, 0x2 ;  /* 0x000000020c047211 */ /* 0x002fc800078c10ff */
[-C--:B------:R-:W-:Y:S02]  /*10570*/  LEA.HI.X.SX32 R5, R12, R3.reuse, 0x2, P6 ;  /* 0x000000030c057211 */ /* 0x080fe400030f16ff */
[-C--:B------:R-:W-:Y:S02]  /*10580*/  LEA R12, P6, R8, R2.reuse, 0x2 ;  /* 0x00000002080c7211 */ /* 0x080fe400078c10ff */
[----:B------:R-:W-:Y:S01]  /*10590*/  ISETP.LT.AND P4, PT, R0, UR5, !P0 ;  /* 0x0000000500007c0c */ /* 0x000fe2000c781270 */
[C---:B------:R-:W-:Y:S01]  /*105a0*/  VIADD R0, R9.reuse, 0x72 ;  /* 0x0000007209007836 */ /* 0x040fe20000000000 */
[----:B------:R1:W-:Y:S01]  /*105b0*/  @P3 STG.E desc[UR16][R6.64], R82 ;  /* 0x0000005206003986 */ /* 0x0003e2000c101910 */
[----:B------:R-:W-:Y:S01]  /*105c0*/  LEA.HI.X.SX32 R13, R8, R3, 0x2, P6 ;  /* 0x00000003080d7211 */ /* 0x000fe200030f16ff */
[----:B------:R-:W-:Y:S02]  /*105d0*/  ULDC UR5, c[0x0][0x22c] ;  /* 0x00008b0000057ab9 */ /* 0x000fe40000000800 */
[----:B------:R-:W-:Y:S01]  /*105e0*/  ISETP.LT.AND P3, PT, R0, UR5, !P0 ;  /* 0x0000000500007c0c */ /* 0x000fe2000c761270 */
[----:B------:R-:W-:Y:S01]  /*105f0*/  VIADD R0, R9, 0x73 ;  /* 0x0000007309007836 */ /* 0x000fe20000000000 */
[----:B------:R-:W-:Y:S01]  /*10600*/  ULDC UR5, c[0x0][0x22c] ;  /* 0x00008b0000057ab9 */ /* 0x000fe20000000800 */
[----:B-1----:R-:W-:-:S04]  /*10610*/  LEA R6, P6, R14, R2, 0x2 ;  /* 0x000000020e067211 */ /* 0x002fc800078c10ff */
[C---:B------:R-:W-:Y:S01]  /*10620*/  LEA.HI.X.SX32 R7, R14.reuse, R3, 0x2, P6 ;  /* 0x000000030e077211 */ /* 0x040fe200030f16ff */
[----:B------:R-:W-:Y:S01]  /*10630*/  VIADD R14, R14, UR4 ;  /* 0x000000040e0e7c36 */ /* 0x000fe20008000000 */
[----:B------:R1:W-:Y:S01]  /*10640*/  @P2 STG.E desc[UR16][R10.64], R103 ;  /* 0x000000670a002986 */ /* 0x0003e2000c101910 */
[----:B------:R-:W-:Y:S01]  /*10650*/  ISETP.LT.AND P2, PT, R0, UR5, !P0 ;  /* 0x0000000500007c0c */ /* 0x000fe2000c741270 */
[----:B------:R-:W-:Y:S01]  /*10660*/  VIADD R0, R9, 0x74 ;  /* 0x0000007409007836 */ /* 0x000fe20000000000 */
[----:B------:R-:W-:Y:S01]  /*10670*/  ULDC UR5, c[0x0][0x22c] ;  /* 0x00008b0000057ab9 */ /* 0x000fe20000000800 */
[----:B------:R-:W-:Y:S01]  /*10680*/  VIADD R8, R14, UR4 ;  /* 0x000000040e087c36 */ /* 0x000fe20008000000 */
[----:B------:R2:W-:Y:S04]  /*10690*/  @P1 STG.E desc[UR16][R4.64], R83 ;  /* 0x0000005304001986 */ /* 0x0005e8000c101910 */
[----:B------:R3:W-:Y:S01]  /*106a0*/  @P5 STG.E desc[UR16][R12.64], R104 ;  /* 0x000000680c005986 */ /* 0x0007e2000c101910 */
[----:B------:R-:W-:-:S02]  /*106b0*/  ISETP.LT.AND P1, PT, R0, UR5, !P0 ;  /* 0x0000000500007c0c */ /* 0x000fc4000c721270 */
[-C--:B-1----:R-:W-:Y:S01]  /*106c0*/  LEA R10, P6, R8, R2.reuse, 0x2 ;  /* 0x00000002080a7211 */ /* 0x082fe200078c10ff */
[----:B------:R-:W-:Y:S01]  /*106d0*/  @P4 STG.E desc[UR16][R6.64], R112 ;  /* 0x0000007006004986 */ /* 0x000fe2000c101910 */
[C---:B------:R-:W-:Y:S01]  /*106e0*/  VIADD R0, R9.reuse, 0x75 ;  /* 0x0000007509007836 */ /* 0x040fe20000000000 */
[----:B------:R-:W-:Y:S01]  /*106f0*/  ULDC UR5, c[0x0][0x22c] ;  /* 0x00008b0000057ab9 */ /* 0x000fe20000000800 */
[-C--:B--2---:R-:W-:Y:S02]  /*10700*/  LEA R4, P4, R14, R2.reuse, 0x2 ;  /* 0x000000020e047211 */ /* 0x084fe400078810ff */
[CC--:B------:R-:W-:Y:S01]  /*10710*/  LEA.HI.X.SX32 R11, R8.reuse, R3.reuse, 0x2, P6 ;  /* 0x00000003080b7211 */ /* 0x0c0fe200030f16ff */
[----:B------:R-:W-:Y:S01]  /*10720*/  VIADD R8, R8, UR4 ;  /* 0x0000000408087c36 */ /* 0x000fe20008000000 */
[----:B------:R-:W-:Y:S02]  /*10730*/  LEA.HI.X.SX32 R5, R14, R3, 0x2, P4 ;  /* 0x000000030e057211 */ /* 0x000fe400020f16ff */
[----:B------:R-:W-:Y:S01]  /*10740*/  ISETP.LT.AND P5, PT, R0, UR5, !P0 ;  /* 0x0000000500007c0c */ /* 0x000fe2000c7a1270 */
[----:B------:R-:W-:Y:S01]  /*10750*/  VIADD R0, R9, 0x76 ;  /* 0x0000007609007836 */ /* 0x000fe20000000000 */
[C---:B---3--:R-:W-:Y:S01]  /*10760*/  LEA R12, P6, R8.reuse, R2, 0x2 ;  /* 0x00000002080c7211 */ /* 0x048fe200078c10ff */
[----:B------:R-:W-:Y:S01]  /*10770*/  @P3 STG.E desc[UR16][R4.64], R105 ;  /* 0x0000006904003986 */ /* 0x000fe2000c101910 */
[----:B------:R-:W-:Y:S01]  /*10780*/  VIADD R15, R8, UR4 ;  /* 0x00000004080f7c36 */ /* 0x000fe20008000000 */
[----:B------:R-:W-:-:S02]  /*10790*/  ULDC UR5, c[0x0][0x22c] ;  /* 0x00008b0000057ab9 */ /* 0x000fc40000000800 */
[----:B------:R-:W1:Y:S01]  /*107a0*/  LDS.128 R4, [R125] ;  /* 0x000000007d047984 */ /* 0x000e620000000c00 */
[----:B------:R-:W-:Y:S01]  /*107b0*/  ISETP.LT.AND P4, PT, R0, UR5, !P0 ;  /* 0x0000000500007c0c */ /* 0x000fe2000c781270 */
[----:B------:R-:W-:Y:S01]  /*107c0*/  VIADD R0, R9, 0x77 ;  /* 0x0000007709007836 */ /* 0x000fe20000000000 */
[-C--:B------:R-:W-:Y:S01]  /*107d0*/  LEA.HI.X.SX32 R13, R8, R3.reuse, 0x2, P6 ;  /* 0x00000003080d7211 */ /* 0x080fe200030f16ff */
[C---:B------:R-:W-:Y:S01]  /*107e0*/  VIADD R8, R15.reuse, UR4 ;  /* 0x000000040f087c36 */ /* 0x040fe20008000000 */
[----:B------:R-:W-:Y:S01]  /*107f0*/  LEA R14, P6, R15, R2, 0x2 ;  /* 0x000000020f0e7211 */ /* 0x000fe200078c10ff */
        /* <DEDUP_REMOVED lines=8> */
[CC--:B--2---:R-:W-:Y:S01]  /*10880*/  LEA R10, P6, R8.reuse, R2.reuse, 0x2 ;  /* 0x00000002080a7211 */ /* 0x0c4fe200078c10ff */
[----:B------:R-:W-:Y:S01]  /*10890*/  VIADD R0, R9, 0x79 ;  /* 0x0000007909007836 */ /* 0x000fe20000000000 */
[----:B------:R-:W-:Y:S02]  /*108a0*/  ULDC UR5, c[0x0][0x22c] ;  /* 0x00008b0000057ab9 */ /* 0x000fe40000000800 */
[----:B------:R-:W-:Y:S02]  /*108b0*/  LEA.HI.X.SX32 R11, R8, R3, 0x2, P6 ;  /* 0x00000003080b7211 */ /* 0x000fe400030f16ff */
[----:B------:R-:W-:Y:S01]  /*108c0*/  LEA R16, P6, R18, R2, 0x2 ;  /* 0x0000000212107211 */ /* 0x000fe200078c10ff */
[----:B------:R2:W-:Y:S01]  /*108d0*/  @P1 STG.E desc[UR16][R12.64], R106 ;  /* 0x0000006a0c001986 */ /* 0x0005e2000c101910 */
[----:B------:R-:W-:-:S02]  /*108e0*/  ISETP.LT.AND P1, PT, R0, UR5, !P0 ;  /* 0x0000000500007c0c */ /* 0x000fc4000c721270 */
[CC--:B------:R-:W-:Y:S01]  /*108f0*/  LEA.HI.X.SX32 R17, R18.reuse, R3.reuse, 0x2, P6 ;  /* 0x0000000312117211 */ /* 0x0c0fe200030f16ff */
[----:B------:R-:W-:Y:S01]  /*10900*/  VIADD R18, R18, UR4 ;  /* 0x0000000412127c36 */ /* 0x000fe20008000000 */
[----:B------:R3:W-:Y:S01]  /*10910*/  @P5 STG.E desc[UR16][R14.64], R114 ;  /* 0x000000720e005986 */ /* 0x0007e2000c101910 */
[C---:B------:R-:W-:Y:S01]  /*10920*/  VIADD R0, R9.reuse, 0x7a ;  /* 0x0000007a09007836 */ /* 0x040fe20000000000 */
[----:B------:R-:W-:Y:S01]  /*10930*/  ULDC UR5, c[0x0][0x22c] ;  /* 0x00008b0000057ab9 */ /* 0x000fe20000000800 */
[----:B------:R-:W-:Y:S01]  /*10940*/  VIADD R8, R18, UR4 ;  /* 0x0000000412087c36 */ /* 0x000fe20008000000 */
[----:B------:R4:W-:Y:S02]  /*10950*/  @P4 STG.E desc[UR16][R10.64], R107 ;  /* 0x0000006b0a004986 */ /* 0x0009e4000c101910 */
[----:B------:R-:W-:Y:S02]  /*10960*/  ISETP.LT.AND P5, PT, R0, UR5, !P0 ;  /* 0x0000000500007c0c */ /* 0x000fe4000c7a1270 */
[----:B------:R1:W-:Y:S01]  /*10970*/  @P3 STG.E desc[UR16][R16.64], R115 ;  /* 0x0000007310003986 */ /* 0x0003e2000c101910 */
[----:B--2---:R-:W-:Y:S01]  /*10980*/  LEA R12, P3, R18, R2, 0x2 ;  /* 0x00000002120c7211 */ /* 0x004fe200078610ff */
[----:B------:R-:W-:Y:S01]  /*10990*/  VIADD R0, R9, 0x7b ;  /* 0x0000007b09007836 */ /* 0x000fe20000000000 */
[----:B------:R-:W-:Y:S01]  /*109a0*/  ULDC UR5, c[0x0][0x22c] ;  /* 0x00008b0000057ab9 */ /* 0x000fe20000000800 */
[----:B---3--:R-:W-:Y:S01]  /*109b0*/  VIADD R15, R8, UR4 ;  /* 0x00000004080f7c36 */ /* 0x008fe20008000000 */
[----:B------:R-:W-:-:S02]  /*109c0*/  LEA.HI.X.SX32 R13, R18, R3, 0x2, P3 ;  /* 0x00000003120d7211 */ /* 0x000fc400018f16ff */
[-C--:B----4-:R-:W-:Y:S01]  /*109d0*/  LEA R10, P6, R8, R2.reuse, 0x2 ;  /* 0x00000002080a7211 */ /* 0x090fe200078c10ff */
[----:B------:R-:W-:Y:S01]  /*109e0*/  VIADD R18, R15, UR4 ;  /* 0x000000040f127c36 */ /* 0x000fe20008000000 */
[----:B------:R-:W-:Y:S01]  /*109f0*/  ISETP.LT.AND P4, PT, R0, UR5, !P0 ;  /* 0x0000000500007c0c */ /* 0x000fe2000c781270 */
[C---:B------:R-:W-:Y:S01]  /*10a00*/  VIADD R0, R9.reuse, 0x7c ;  /* 0x0000007c09007836 */ /* 0x040fe20000000000 */
[-C--:B------:R-:W-:Y:S01]  /*10a10*/  LEA.HI.X.SX32 R11, R8, R3.reuse, 0x2, P6 ;  /* 0x00000003080b7211 */ /* 0x080fe200030f16ff */
[----:B------:R-:W-:Y:S01]  /*10a20*/  VIADD R8, R18, UR4 ;  /* 0x0000000412087c36 */ /* 0x000fe20008000000 */
[----:B------:R-:W-:Y:S01]  /*10a30*/  ULDC UR5, c[0x0][0x22c] ;  /* 0x00008b0000057ab9 */ /* 0x000fe20000000800 */
[----:B------:R2:W-:Y:S01]  /*10a40*/  @P2 STG.E desc[UR16][R12.64], R84 ;  /* 0x000000540c002986 */ /* 0x0005e2000c101910 */
[----:B------:R-:W-:Y:S01]  /*10a50*/  ISETP.LT.AND P3, PT, R0, UR5, !P0 ;  /* 0x0000000500007c0c */ /* 0x000fe2000c761270 */
[----:B------:R-:W-:Y:S01]  /*10a60*/  VIADD R0, R9, 0x7d ;  /* 0x0000007d09007836 */ /* 0x000fe20000000000 */
[-C--:B-1----:R-:W-:Y:S01]  /*10a70*/  LEA R16, P6, R18, R2.reuse, 0x2 ;  /* 0x0000000212107211 */ /* 0x082fe200078c10ff */
[----:B------:R1:W-:Y:S01]  /*10a80*/  @P1 STG.E desc[UR16][R10.64], R4 ;  /* 0x000000040a001986 */ /* 0x0003e2000c101910 */
[----:B------:R-:W-:Y:S01]  /*10a90*/  VIADD R19, R8, UR4 ;  /* 0x0000000408137c36 */ /* 0x000fe20008000000 */
[----:B------:R-:W-:Y:S01]  /*10aa0*/  LEA R14, P1, R15, R2, 0x2 ;  /* 0x000000020f0e7211 */ /* 0x000fe200078210ff */
[----:B------:R-:W-:Y:S01]  /*10ab0*/  ULDC UR5, c[0x0][0x22c] ;  /* 0x00008b0000057ab9 */ /* 0x000fe20000000800 */
[-C--:B------:R-:W-:Y:S01]  /*10ac0*/  LEA.HI.X.SX32 R17, R18, R3.reuse, 0x2, P6 ;  /* 0x0000000312117211 */ /* 0x080fe200030f16ff */
[----:B------:R-:W-:Y:S01]  /*10ad0*/  VIADD R20, R19, UR4 ;  /* 0x0000000413147c36 */ /* 0x000fe20008000000 */
[----:B------:R-:W-:Y:S01]  /*10ae0*/  ISETP.LT.AND P2, PT, R0, UR5, !P0 ;  /* 0x0000000500007c0c */ /* 0x000fe2000c741270 */
[----:B------:R-:W-:Y:S01]  /*10af0*/  VIADD R0, R9, 0x7e ;  /* 0x0000007e09007836 */ /* 0x000fe20000000000 */
[----:B------:R-:W-:-:S02]  /*10b00*/  LEA.HI.X.SX32 R15, R15, R3, 0x2, P1 ;  /* 0x000000030f0f7211 */ /* 0x000fc400008f16ff */
[CC--:B------:R-:W-:Y:S01]  /*10b10*/  LEA R18, P1, R19.reuse, R2.reuse, 0x2 ;  /* 0x0000000213127211 */ /* 0x0c0fe200078210ff */
[----:B------:R-:W-:Y:S01]  /*10b20*/  VIADD R21, R20, UR4 ;  /* 0x0000000414157c36 */ /* 0x000fe20008000000 */
[----:B------:R-:W-:Y:S01]  /*10b30*/  ULDC UR4, c[0x0][0x22c] ;  /* 0x00008b0000047ab9 */ /* 0x000fe20000000800 */
[-C--:B--2---:R-:W-:Y:S02]  /*10b40*/  LEA R12, P6, R8, R2.reuse, 0x2 ;  /* 0x00000002080c7211 */ /* 0x084fe400078c10ff */
[-C--:B------:R-:W-:Y:S02]  /*10b50*/  LEA.HI.X.SX32 R19, R19, R3.reuse, 0x2, P1 ;  /* 0x0000000313137211 */ /* 0x080fe400008f16ff */
[----:B------:R-:W-:Y:S01]  /*10b60*/  ISETP.LT.AND P1, PT, R0, UR4, !P0 ;  /* 0x0000000400007c0c */ /* 0x000fe2000c721270 */
[----:B------:R-:W-:Y:S01]  /*10b70*/  VIADD R0, R9, 0x7f ;  /* 0x0000007f09007836 */ /* 0x000fe20000000000 */
[----:B------:R-:W-:Y:S01]  /*10b80*/  LEA.HI.X.SX32 R13, R8, R3, 0x2, P6 ;  /* 0x00000003080d7211 */ /* 0x000fe200030f16ff */
[----:B------:R-:W-:Y:S01]  /*10b90*/  ULDC UR4, c[0x0][0x22c] ;  /* 0x00008b0000047ab9 */ /* 0x000fe20000000800 */
[----:B------:R-:W-:-:S02]  /*10ba0*/  LEA R8, P6, R21, R2, 0x2 ;  /* 0x0000000215087211 */ /* 0x000fc400078c10ff */
[----:B------:R-:W-:Y:S02]  /*10bb0*/  ISETP.LT.AND P0, PT, R0, UR4, !P0 ;  /* 0x0000000400007c0c */ /* 0x000fe4000c701270 */
[-C--:B------:R-:W-:Y:S02]  /*10bc0*/  LEA.HI.X.SX32 R9, R21, R3.reuse, 0x2, P6 ;  /* 0x0000000315097211 */ /* 0x080fe400030f16ff */
[C---:B------:R-:W-:Y:S01]  /*10bd0*/  LEA R2, P6, R20.reuse, R2, 0x2 ;  /* 0x0000000214027211 */ /* 0x040fe200078c10ff */
[----:B------:R1:W-:Y:S03]  /*10be0*/  @P5 STG.E desc[UR16][R14.64], R85 ;  /* 0x000000550e005986 */ /* 0x0003e6000c101910 */
[----:B------:R-:W-:Y:S01]  /*10bf0*/  LEA.HI.X.SX32 R3, R20, R3, 0x2, P6 ;  /* 0x0000000314037211 */ /* 0x000fe200030f16ff */
[----:B------:R1:W-:Y:S04]  /*10c00*/  @P4 STG.E desc[UR16][R16.64], R5 ;  /* 0x0000000510004986 */ /* 0x0003e8000c101910 */
[----:B------:R1:W-:Y:S04]  /*10c10*/  @P3 STG.E desc[UR16][R12.64], R86 ;  /* 0x000000560c003986 */ /* 0x0003e8000c101910 */
[----:B------:R1:W-:Y:S04]  /*10c20*/  @P2 STG.E desc[UR16][R18.64], R6 ;  /* 0x0000000612002986 */ /* 0x0003e8000c101910 */
[----:B------:R1:W-:Y:S01]  /*10c30*/  @P1 STG.E desc[UR16][R2.64], R87 ;  /* 0x0000005702001986 */ /* 0x0003e2000c101910 */
[----:B------:R-:W-:Y:S05]  /*10c40*/  @!P0 EXIT ;  /* 0x000000000000894d */ /* 0x000fea0003800000 */
[----:B------:R-:W-:Y:S01]  /*10c50*/  STG.E desc[UR16][R8.64], R7 ;  /* 0x0000000708007986 */ /* 0x000fe2000c101910 */
[----:B------:R-:W-:Y:S05]  /*10c60*/  EXIT ;  /* 0x000000000000794d */ /* 0x000fea0003800000 */
.L_x_2:
[----:B------:R-:W-:-:S00]  /*10c70*/  BRA `(.L_x_2) ;  /* 0xfffffffc00fc7947 */ /* 0x000fc0000383ffff */
[----:B------:R-:W-:-:S00]  /*10c80*/  NOP ;  /* 0x0000000000007918 */ /* 0x000fc00000000000 */
[----:B------:R-:W-:-:S00]  /*10c90*/  NOP ;  /* 0x0000000000007918 */ /* 0x000fc00000000000 */
[----:B------:R-:W-:-:S00]  /*10ca0*/  NOP ;  /* 0x0000000000007918 */ /* 0x000fc00000000000 */
[----:B------:R-:W-:-:S00]  /*10cb0*/  NOP ;  /* 0x0000000000007918 */ /* 0x000fc00000000000 */
[----:B------:R-:W-:-:S00]  /*10cc0*/  NOP ;  /* 0x0000000000007918 */ /* 0x000fc00000000000 */
[----:B------:R-:W-:-:S00]  /*10cd0*/  NOP ;  /* 0x0000000000007918 */ /* 0x000fc00000000000 */
[----:B------:R-:W-:-:S00]  /*10ce0*/  NOP ;  /* 0x0000000000007918 */ /* 0x000fc00000000000 */
[----:B------:R-:W-:-:S00]  /*10cf0*/  NOP ;  /* 0x0000000000007918 */ /* 0x000fc00000000000 */
.L_x_3:


//--------------------- .nv.shared.matmul_kernel  --------------------------
	.section	.nv.shared.matmul_kernel,"aw",@nobits
	.sectionflags	@""
	.align	16
	.zero		1024


//--------------------- .nv.shared.reserved.0     --------------------------
	.section	.nv.shared.reserved.0,"aw",@nobits
	.weak		__nv_reservedSMEM_offset_0_alias
	.size		__nv_reservedSMEM_offset_0_alias, 0, 0
	.other		__nv_reservedSMEM_offset_0_alias,@"STO_CUDA_RESERVED_SHARED STV_DEFAULT"
__nv_reservedSMEM_offset_0_alias:
	.zero		0


//--------------------- .nv.constant0.matmul_kernel --------------------------
	.section	.nv.constant0.matmul_kernel,"a",@progbits
	.sectionflags	@""
	.align	4
.nv.constant0.matmul_kernel:
	.zero		608


//--------------------- SYMBOLS --------------------------

	.type		.nv.reservedSmem.offset0,@object
	.size		.nv.reservedSmem.offset0,0x4
